//
// Generated by NVIDIA NVVM Compiler
//
// Compiler Build ID: CL-36424714
// Cuda compilation tools, release 13.0, V13.0.88
// Based on NVVM 20.0.0
//

.version 9.0
.target sm_100
.address_size 64

	// .globl	_Z9advec_gpuPdPKdS1_S1_iiiiiiii
.extern .shared .align 16 .b8 shared[];

.visible .entry _Z9advec_gpuPdPKdS1_S1_iiiiiiii(
	.param .u64 .ptr .align 1 _Z9advec_gpuPdPKdS1_S1_iiiiiiii_param_0,
	.param .u64 .ptr .align 1 _Z9advec_gpuPdPKdS1_S1_iiiiiiii_param_1,
	.param .u64 .ptr .align 1 _Z9advec_gpuPdPKdS1_S1_iiiiiiii_param_2,
	.param .u64 .ptr .align 1 _Z9advec_gpuPdPKdS1_S1_iiiiiiii_param_3,
	.param .u32 _Z9advec_gpuPdPKdS1_S1_iiiiiiii_param_4,
	.param .u32 _Z9advec_gpuPdPKdS1_S1_iiiiiiii_param_5,
	.param .u32 _Z9advec_gpuPdPKdS1_S1_iiiiiiii_param_6,
	.param .u32 _Z9advec_gpuPdPKdS1_S1_iiiiiiii_param_7,
	.param .u32 _Z9advec_gpuPdPKdS1_S1_iiiiiiii_param_8,
	.param .u32 _Z9advec_gpuPdPKdS1_S1_iiiiiiii_param_9,
	.param .u32 _Z9advec_gpuPdPKdS1_S1_iiiiiiii_param_10,
	.param .u32 _Z9advec_gpuPdPKdS1_S1_iiiiiiii_param_11
)
{
	.reg .pred 	%p<6>;
	.reg .b32 	%r<31>;
	.reg .b64 	%rd<52>;
	.reg .b64 	%fd<180>;

	ld.param.u64 	%rd2, [_Z9advec_gpuPdPKdS1_S1_iiiiiiii_param_1];
	ld.param.u64 	%rd3, [_Z9advec_gpuPdPKdS1_S1_iiiiiiii_param_2];
	ld.param.u64 	%rd4, [_Z9advec_gpuPdPKdS1_S1_iiiiiiii_param_3];
	ld.param.u32 	%r6, [_Z9advec_gpuPdPKdS1_S1_iiiiiiii_param_4];
	ld.param.u32 	%r7, [_Z9advec_gpuPdPKdS1_S1_iiiiiiii_param_5];
	ld.param.u32 	%r8, [_Z9advec_gpuPdPKdS1_S1_iiiiiiii_param_6];
	ld.param.u32 	%r9, [_Z9advec_gpuPdPKdS1_S1_iiiiiiii_param_7];
	ld.param.u32 	%r11, [_Z9advec_gpuPdPKdS1_S1_iiiiiiii_param_8];
	ld.param.u32 	%r12, [_Z9advec_gpuPdPKdS1_S1_iiiiiiii_param_9];
	ld.param.u32 	%r4, [_Z9advec_gpuPdPKdS1_S1_iiiiiiii_param_10];
	ld.param.u32 	%r5, [_Z9advec_gpuPdPKdS1_S1_iiiiiiii_param_11];
	mov.u32 	%r13, %ctaid.x;
	mov.u32 	%r14, %ntid.x;
	mov.u32 	%r15, %tid.x;
	mad.lo.s32 	%r16, %r13, %r14, %r15;
	add.s32 	%r1, %r16, %r6;
	mov.u32 	%r17, %ctaid.y;
	mov.u32 	%r18, %ntid.y;
	mov.u32 	%r19, %tid.y;
	mad.lo.s32 	%r20, %r17, %r18, %r19;
	add.s32 	%r21, %r20, %r8;
	mov.u32 	%r22, %ctaid.z;
	add.s32 	%r3, %r11, %r22;
	setp.ge.s32 	%p1, %r1, %r7;
	setp.ge.s32 	%p2, %r21, %r9;
	or.pred  	%p3, %p1, %p2;
	setp.ge.s32 	%p4, %r3, %r12;
	or.pred  	%p5, %p3, %p4;
	@%p5 bra 	$L__BB0_2;
	ld.param.u64 	%rd51, [_Z9advec_gpuPdPKdS1_S1_iiiiiiii_param_0];
	cvta.to.global.u64 	%rd5, %rd2;
	cvta.to.global.u64 	%rd6, %rd3;
	cvta.to.global.u64 	%rd7, %rd4;
	cvta.to.global.u64 	%rd8, %rd51;
	mad.lo.s32 	%r23, %r4, %r21, %r1;
	mad.lo.s32 	%r24, %r5, %r3, %r23;
	cvt.s64.s32 	%rd9, %r24;
	mul.wide.s32 	%rd10, %r24, 8;
	add.s64 	%rd11, %rd5, %rd10;
	ld.global.nc.f64 	%fd1, [%rd11+-24];
	ld.global.nc.f64 	%fd2, [%rd11+-16];
	ld.global.nc.f64 	%fd3, [%rd11+-8];
	ld.global.nc.f64 	%fd4, [%rd11];
	add.f64 	%fd5, %fd1, %fd4;
	mul.f64 	%fd6, %fd5, 0d3FB0000000000000;
	add.f64 	%fd7, %fd2, %fd3;
	mul.f64 	%fd8, %fd7, 0d3FE2000000000000;
	sub.f64 	%fd9, %fd8, %fd6;
	mul.f64 	%fd10, %fd9, %fd9;
	ld.global.nc.f64 	%fd11, [%rd11+8];
	add.f64 	%fd12, %fd2, %fd11;
	mul.f64 	%fd13, %fd12, 0d3FB0000000000000;
	add.f64 	%fd14, %fd3, %fd4;
	mul.f64 	%fd15, %fd14, 0d3FE2000000000000;
	sub.f64 	%fd16, %fd15, %fd13;
	mul.f64 	%fd17, %fd16, %fd16;
	ld.global.nc.f64 	%fd18, [%rd11+16];
	add.f64 	%fd19, %fd3, %fd18;
	mul.f64 	%fd20, %fd19, 0d3FB0000000000000;
	add.f64 	%fd21, %fd4, %fd11;
	mul.f64 	%fd22, %fd21, 0d3FE2000000000000;
	sub.f64 	%fd23, %fd22, %fd20;
	mul.f64 	%fd24, %fd23, %fd23;
	ld.global.nc.f64 	%fd25, [%rd11+24];
	add.f64 	%fd26, %fd4, %fd25;
	mul.f64 	%fd27, %fd26, 0d3FB0000000000000;
	add.f64 	%fd28, %fd11, %fd18;
	mul.f64 	%fd29, %fd28, 0d3FE2000000000000;
	sub.f64 	%fd30, %fd29, %fd27;
	mul.f64 	%fd31, %fd30, %fd30;
	sub.f64 	%fd32, %fd10, %fd31;
	mul.f64 	%fd33, %fd32, 0d3FA5555555555555;
	sub.f64 	%fd34, %fd24, %fd17;
	fma.rn.f64 	%fd35, %fd34, 0d3FF2000000000000, %fd33;
	cvt.s64.s32 	%rd12, %r4;
	sub.s64 	%rd13, %rd9, %rd12;
	shl.b64 	%rd14, %rd13, 3;
	add.s64 	%rd15, %rd6, %rd14;
	ld.global.nc.f64 	%fd36, [%rd15+-16];
	not.b32 	%r25, %r4;
	add.s32 	%r26, %r24, %r25;
	mul.wide.s32 	%rd16, %r26, 8;
	add.s64 	%rd17, %rd6, %rd16;
	ld.global.nc.f64 	%fd37, [%rd17];
	add.s64 	%rd18, %rd17, 8;
	ld.global.nc.f64 	%fd38, [%rd17+8];
	ld.global.nc.f64 	%fd39, [%rd17+16];
	add.f64 	%fd40, %fd36, %fd39;
	mul.f64 	%fd41, %fd40, 0d3FB0000000000000;
	add.f64 	%fd42, %fd37, %fd38;
	mul.f64 	%fd43, %fd42, 0d3FE2000000000000;
	sub.f64 	%fd44, %fd43, %fd41;
	mad.lo.s32 	%r27, %r4, -3, %r24;
	mul.wide.s32 	%rd19, %r27, 8;
	add.s64 	%rd20, %rd5, %rd19;
	ld.global.nc.f64 	%fd45, [%rd20];
	mul.wide.s32 	%rd21, %r4, 8;
	add.s64 	%rd22, %rd20, %rd21;
	ld.global.nc.f64 	%fd46, [%rd22];
	add.s64 	%rd23, %rd22, %rd21;
	ld.global.nc.f64 	%fd47, [%rd23];
	add.f64 	%fd48, %fd45, %fd4;
	mul.f64 	%fd49, %fd48, 0d3FB0000000000000;
	add.f64 	%fd50, %fd46, %fd47;
	mul.f64 	%fd51, %fd50, 0d3FE2000000000000;
	sub.f64 	%fd52, %fd51, %fd49;
	mul.f64 	%fd53, %fd44, %fd52;
	add.s64 	%rd24, %rd18, %rd21;
	ld.global.nc.f64 	%fd54, [%rd24+-16];
	add.s64 	%rd25, %rd17, %rd21;
	ld.global.nc.f64 	%fd55, [%rd25];
	ld.global.nc.f64 	%fd56, [%rd24];
	ld.global.nc.f64 	%fd57, [%rd24+8];
	add.f64 	%fd58, %fd54, %fd57;
	mul.f64 	%fd59, %fd58, 0d3FB0000000000000;
	add.f64 	%fd60, %fd55, %fd56;
	mul.f64 	%fd61, %fd60, 0d3FE2000000000000;
	sub.f64 	%fd62, %fd61, %fd59;
	add.s64 	%rd26, %rd11, %rd21;
	ld.global.nc.f64 	%fd63, [%rd26];
	add.f64 	%fd64, %fd46, %fd63;
	mul.f64 	%fd65, %fd64, 0d3FB0000000000000;
	add.f64 	%fd66, %fd47, %fd4;
	mul.f64 	%fd67, %fd66, 0d3FE2000000000000;
	sub.f64 	%fd68, %fd67, %fd65;
	mul.f64 	%fd69, %fd62, %fd68;
	add.s64 	%rd27, %rd24, %rd21;
	ld.global.nc.f64 	%fd70, [%rd27+-16];
	ld.global.nc.f64 	%fd71, [%rd27+-8];
	ld.global.nc.f64 	%fd72, [%rd27];
	ld.global.nc.f64 	%fd73, [%rd27+8];
	add.f64 	%fd74, %fd70, %fd73;
	mul.f64 	%fd75, %fd74, 0d3FB0000000000000;
	add.f64 	%fd76, %fd71, %fd72;
	mul.f64 	%fd77, %fd76, 0d3FE2000000000000;
	sub.f64 	%fd78, %fd77, %fd75;
	add.s64 	%rd28, %rd26, %rd21;
	ld.global.nc.f64 	%fd79, [%rd28];
	add.f64 	%fd80, %fd47, %fd79;
	mul.f64 	%fd81, %fd80, 0d3FB0000000000000;
	add.f64 	%fd82, %fd4, %fd63;
	mul.f64 	%fd83, %fd82, 0d3FE2000000000000;
	sub.f64 	%fd84, %fd83, %fd81;
	mul.f64 	%fd85, %fd78, %fd84;
	add.s64 	%rd29, %rd27, %rd21;
	ld.global.nc.f64 	%fd86, [%rd29+-16];
	ld.global.nc.f64 	%fd87, [%rd29+-8];
	ld.global.nc.f64 	%fd88, [%rd29];
	ld.global.nc.f64 	%fd89, [%rd29+8];
	add.f64 	%fd90, %fd86, %fd89;
	mul.f64 	%fd91, %fd90, 0d3FB0000000000000;
	add.f64 	%fd92, %fd87, %fd88;
	mul.f64 	%fd93, %fd92, 0d3FE2000000000000;
	sub.f64 	%fd94, %fd93, %fd91;
	add.s64 	%rd30, %rd28, %rd21;
	ld.global.nc.f64 	%fd95, [%rd30];
	add.f64 	%fd96, %fd4, %fd95;
	mul.f64 	%fd97, %fd96, 0d3FB0000000000000;
	add.f64 	%fd98, %fd63, %fd79;
	mul.f64 	%fd99, %fd98, 0d3FE2000000000000;
	sub.f64 	%fd100, %fd99, %fd97;
	mul.f64 	%fd101, %fd94, %fd100;
	sub.f64 	%fd102, %fd53, %fd101;
	mul.f64 	%fd103, %fd102, 0d3FA5555555555555;
	sub.f64 	%fd104, %fd85, %fd69;
	fma.rn.f64 	%fd105, %fd104, 0d3FF2000000000000, %fd103;
	add.f64 	%fd106, %fd35, %fd105;
	cvt.s64.s32 	%rd31, %r5;
	sub.s64 	%rd32, %rd9, %rd31;
	shl.b64 	%rd33, %rd32, 3;
	add.s64 	%rd34, %rd7, %rd33;
	ld.global.nc.f64 	%fd107, [%rd34+-16];
	not.b32 	%r28, %r5;
	add.s32 	%r29, %r24, %r28;
	mul.wide.s32 	%rd35, %r29, 8;
	add.s64 	%rd36, %rd7, %rd35;
	ld.global.nc.f64 	%fd108, [%rd36];
	add.s64 	%rd37, %rd36, 8;
	ld.global.nc.f64 	%fd109, [%rd36+8];
	ld.global.nc.f64 	%fd110, [%rd36+16];
	add.f64 	%fd111, %fd107, %fd110;
	mul.f64 	%fd112, %fd111, 0d3FB0000000000000;
	add.f64 	%fd113, %fd108, %fd109;
	mul.f64 	%fd114, %fd113, 0d3FE2000000000000;
	sub.f64 	%fd115, %fd114, %fd112;
	mad.lo.s32 	%r30, %r5, -3, %r24;
	mul.wide.s32 	%rd38, %r30, 8;
	add.s64 	%rd39, %rd5, %rd38;
	ld.global.nc.f64 	%fd116, [%rd39];
	mul.wide.s32 	%rd40, %r5, 8;
	add.s64 	%rd41, %rd39, %rd40;
	ld.global.nc.f64 	%fd117, [%rd41];
	add.s64 	%rd42, %rd41, %rd40;
	ld.global.nc.f64 	%fd118, [%rd42];
	add.f64 	%fd119, %fd116, %fd4;
	mul.f64 	%fd120, %fd119, 0d3FB0000000000000;
	add.f64 	%fd121, %fd117, %fd118;
	mul.f64 	%fd122, %fd121, 0d3FE2000000000000;
	sub.f64 	%fd123, %fd122, %fd120;
	mul.f64 	%fd124, %fd115, %fd123;
	add.s64 	%rd43, %rd37, %rd40;
	ld.global.nc.f64 	%fd125, [%rd43+-16];
	add.s64 	%rd44, %rd36, %rd40;
	ld.global.nc.f64 	%fd126, [%rd44];
	ld.global.nc.f64 	%fd127, [%rd43];
	ld.global.nc.f64 	%fd128, [%rd43+8];
	add.f64 	%fd129, %fd125, %fd128;
	mul.f64 	%fd130, %fd129, 0d3FB0000000000000;
	add.f64 	%fd131, %fd126, %fd127;
	mul.f64 	%fd132, %fd131, 0d3FE2000000000000;
	sub.f64 	%fd133, %fd132, %fd130;
	add.s64 	%rd45, %rd11, %rd40;
	ld.global.nc.f64 	%fd134, [%rd45];
	add.f64 	%fd135, %fd117, %fd134;
	mul.f64 	%fd136, %fd135, 0d3FB0000000000000;
	add.f64 	%fd137, %fd118, %fd4;
	mul.f64 	%fd138, %fd137, 0d3FE2000000000000;
	sub.f64 	%fd139, %fd138, %fd136;
	mul.f64 	%fd140, %fd133, %fd139;
	add.s64 	%rd46, %rd43, %rd40;
	ld.global.nc.f64 	%fd141, [%rd46+-16];
	ld.global.nc.f64 	%fd142, [%rd46+-8];
	ld.global.nc.f64 	%fd143, [%rd46];
	ld.global.nc.f64 	%fd144, [%rd46+8];
	add.f64 	%fd145, %fd141, %fd144;
	mul.f64 	%fd146, %fd145, 0d3FB0000000000000;
	add.f64 	%fd147, %fd142, %fd143;
	mul.f64 	%fd148, %fd147, 0d3FE2000000000000;
	sub.f64 	%fd149, %fd148, %fd146;
	add.s64 	%rd47, %rd45, %rd40;
	ld.global.nc.f64 	%fd150, [%rd47];
	add.f64 	%fd151, %fd118, %fd150;
	mul.f64 	%fd152, %fd151, 0d3FB0000000000000;
	add.f64 	%fd153, %fd4, %fd134;
	mul.f64 	%fd154, %fd153, 0d3FE2000000000000;
	sub.f64 	%fd155, %fd154, %fd152;
	mul.f64 	%fd156, %fd149, %fd155;
	add.s64 	%rd48, %rd46, %rd40;
	ld.global.nc.f64 	%fd157, [%rd48+-16];
	ld.global.nc.f64 	%fd158, [%rd48+-8];
	ld.global.nc.f64 	%fd159, [%rd48];
	ld.global.nc.f64 	%fd160, [%rd48+8];
	add.f64 	%fd161, %fd157, %fd160;
	mul.f64 	%fd162, %fd161, 0d3FB0000000000000;
	add.f64 	%fd163, %fd158, %fd159;
	mul.f64 	%fd164, %fd163, 0d3FE2000000000000;
	sub.f64 	%fd165, %fd164, %fd162;
	add.s64 	%rd49, %rd47, %rd40;
	ld.global.nc.f64 	%fd166, [%rd49];
	add.f64 	%fd167, %fd4, %fd166;
	mul.f64 	%fd168, %fd167, 0d3FB0000000000000;
	add.f64 	%fd169, %fd134, %fd150;
	mul.f64 	%fd170, %fd169, 0d3FE2000000000000;
	sub.f64 	%fd171, %fd170, %fd168;
	mul.f64 	%fd172, %fd165, %fd171;
	sub.f64 	%fd173, %fd124, %fd172;
	mul.f64 	%fd174, %fd173, 0d3FA5555555555555;
	sub.f64 	%fd175, %fd156, %fd140;
	fma.rn.f64 	%fd176, %fd175, 0d3FF2000000000000, %fd174;
	add.f64 	%fd177, %fd106, %fd176;
	add.s64 	%rd50, %rd8, %rd10;
	ld.global.f64 	%fd178, [%rd50];
	add.f64 	%fd179, %fd178, %fd177;
	st.global.f64 	[%rd50], %fd179;
$L__BB0_2:
	ret;

}
	// .globl	_Z14advec_gpu_smemPdPKdS1_S1_iiiiiiiii
.visible .entry _Z14advec_gpu_smemPdPKdS1_S1_iiiiiiiii(
	.param .u64 .ptr .align 1 _Z14advec_gpu_smemPdPKdS1_S1_iiiiiiiii_param_0,
	.param .u64 .ptr .align 1 _Z14advec_gpu_smemPdPKdS1_S1_iiiiiiiii_param_1,
	.param .u64 .ptr .align 1 _Z14advec_gpu_smemPdPKdS1_S1_iiiiiiiii_param_2,
	.param .u64 .ptr .align 1 _Z14advec_gpu_smemPdPKdS1_S1_iiiiiiiii_param_3,
	.param .u32 _Z14advec_gpu_smemPdPKdS1_S1_iiiiiiiii_param_4,
	.param .u32 _Z14advec_gpu_smemPdPKdS1_S1_iiiiiiiii_param_5,
	.param .u32 _Z14advec_gpu_smemPdPKdS1_S1_iiiiiiiii_param_6,
	.param .u32 _Z14advec_gpu_smemPdPKdS1_S1_iiiiiiiii_param_7,
	.param .u32 _Z14advec_gpu_smemPdPKdS1_S1_iiiiiiiii_param_8,
	.param .u32 _Z14advec_gpu_smemPdPKdS1_S1_iiiiiiiii_param_9,
	.param .u32 _Z14advec_gpu_smemPdPKdS1_S1_iiiiiiiii_param_10,
	.param .u32 _Z14advec_gpu_smemPdPKdS1_S1_iiiiiiiii_param_11,
	.param .u32 _Z14advec_gpu_smemPdPKdS1_S1_iiiiiiiii_param_12
)
{
	.reg .pred 	%p<14>;
	.reg .b32 	%r<129>;
	.reg .b64 	%rd<60>;
	.reg .b64 	%fd<198>;

	ld.param.u64 	%rd8, [_Z14advec_gpu_smemPdPKdS1_S1_iiiiiiiii_param_1];
	ld.param.u64 	%rd9, [_Z14advec_gpu_smemPdPKdS1_S1_iiiiiiiii_param_2];
	ld.param.u32 	%r58, [_Z14advec_gpu_smemPdPKdS1_S1_iiiiiiiii_param_4];
	ld.param.u32 	%r65, [_Z14advec_gpu_smemPdPKdS1_S1_iiiiiiiii_param_5];
	ld.param.u32 	%r59, [_Z14advec_gpu_smemPdPKdS1_S1_iiiiiiiii_param_6];
	ld.param.u32 	%r66, [_Z14advec_gpu_smemPdPKdS1_S1_iiiiiiiii_param_7];
	ld.param.u32 	%r60, [_Z14advec_gpu_smemPdPKdS1_S1_iiiiiiiii_param_8];
	ld.param.u32 	%r61, [_Z14advec_gpu_smemPdPKdS1_S1_iiiiiiiii_param_9];
	ld.param.u32 	%r62, [_Z14advec_gpu_smemPdPKdS1_S1_iiiiiiiii_param_10];
	ld.param.u32 	%r63, [_Z14advec_gpu_smemPdPKdS1_S1_iiiiiiiii_param_11];
	ld.param.u32 	%r64, [_Z14advec_gpu_smemPdPKdS1_S1_iiiiiiiii_param_12];
	cvta.to.global.u64 	%rd1, %rd9;
	cvta.to.global.u64 	%rd2, %rd8;
	mov.u32 	%r1, %ntid.x;
	mov.u32 	%r2, %ntid.y;
	mov.u32 	%r3, %tid.x;
	mov.u32 	%r4, %tid.y;
	mov.u32 	%r68, %ctaid.x;
	mul.lo.s32 	%r5, %r68, %r1;
	add.s32 	%r69, %r5, %r3;
	add.s32 	%r70, %r69, %r58;
	mov.u32 	%r71, %ctaid.y;
	mul.lo.s32 	%r6, %r71, %r2;
	add.s32 	%r72, %r6, %r4;
	add.s32 	%r73, %r72, %r59;
	setp.ge.s32 	%p1, %r70, %r65;
	setp.ge.s32 	%p2, %r73, %r66;
	or.pred  	%p3, %p1, %p2;
	@%p3 bra 	$L__BB1_18;
	mul.lo.s32 	%r8, %r62, 3;
	setp.ge.s32 	%p4, %r60, %r61;
	@%p4 bra 	$L__BB1_18;
	shl.b32 	%r74, %r64, 1;
	add.s32 	%r75, %r74, %r1;
	add.s32 	%r76, %r64, %r4;
	mul.lo.s32 	%r77, %r75, %r76;
	add.s32 	%r78, %r64, %r3;
	add.s32 	%r79, %r78, %r77;
	add.s32 	%r80, %r74, %r2;
	mul.lo.s32 	%r81, %r75, %r80;
	shl.b32 	%r82, %r81, 3;
	mov.u32 	%r83, shared;
	add.s32 	%r84, %r83, %r82;
	mul.lo.s32 	%r85, %r75, 3;
	mul.lo.s32 	%r86, %r62, %r73;
	shl.b32 	%r87, %r79, 3;
	add.s32 	%r9, %r83, %r87;
	add.s32 	%r10, %r84, %r87;
	sub.s32 	%r88, %r79, %r85;
	shl.b32 	%r89, %r88, 3;
	add.s32 	%r11, %r83, %r89;
	add.s32 	%r12, %r84, %r89;
	sub.s32 	%r13, %r2, %r64;
	shl.b32 	%r90, %r85, 3;
	add.s32 	%r14, %r9, %r90;
	add.s32 	%r15, %r10, %r90;
	add.s32 	%r91, %r77, %r3;
	shl.b32 	%r92, %r91, 3;
	add.s32 	%r16, %r83, %r92;
	add.s32 	%r17, %r84, %r92;
	add.s32 	%r93, %r85, %r64;
	sub.s32 	%r94, %r79, %r93;
	shl.b32 	%r95, %r94, 3;
	add.s32 	%r18, %r83, %r95;
	add.s32 	%r19, %r84, %r95;
	sub.s32 	%r96, %r85, %r64;
	shl.b32 	%r97, %r96, 3;
	add.s32 	%r20, %r9, %r97;
	add.s32 	%r21, %r10, %r97;
	sub.s32 	%r22, %r1, %r64;
	shl.b32 	%r98, %r64, 3;
	add.s32 	%r23, %r10, %r98;
	add.s32 	%r24, %r11, %r98;
	add.s32 	%r25, %r12, %r98;
	add.s32 	%r26, %r14, %r98;
	sub.s32 	%r99, %r79, %r75;
	shl.b32 	%r100, %r99, 3;
	add.s32 	%r27, %r84, %r100;
	shl.b32 	%r101, %r75, 3;
	add.s32 	%r28, %r11, %r101;
	add.s32 	%r29, %r28, %r101;
	add.s32 	%r30, %r9, %r101;
	add.s32 	%r31, %r10, %r101;
	add.s32 	%r32, %r30, %r101;
	add.s32 	%r33, %r31, %r101;
	sub.s32 	%r128, %r60, %r61;
	add.s32 	%r102, %r3, %r58;
	add.s32 	%r103, %r102, %r5;
	add.s32 	%r104, %r103, %r86;
	add.s32 	%r105, %r60, -3;
	mad.lo.s32 	%r127, %r63, %r105, %r104;
	mad.lo.s32 	%r106, %r63, %r60, %r103;
	add.s32 	%r107, %r4, %r59;
	add.s32 	%r108, %r107, %r6;
	add.s32 	%r109, %r108, -3;
	mad.lo.s32 	%r122, %r62, %r109, %r106;
	sub.s32 	%r126, %r122, %r64;
	add.s32 	%r110, %r108, 3;
	mad.lo.s32 	%r111, %r62, %r110, %r106;
	sub.s32 	%r125, %r111, %r64;
	add.s32 	%r112, %r60, -1;
	mad.lo.s32 	%r124, %r63, %r112, %r104;
	add.s32 	%r123, %r106, %r86;
	sub.s32 	%r121, %r123, %r64;
$L__BB1_3:
	setp.ge.s32 	%p5, %r4, %r64;
	cvt.s64.s32 	%rd3, %r123;
	mul.wide.s32 	%rd10, %r123, 8;
	add.s64 	%rd4, %rd2, %rd10;
	ld.global.nc.f64 	%fd1, [%rd4];
	st.shared.f64 	[%r9], %fd1;
	add.s64 	%rd5, %rd1, %rd10;
	ld.global.nc.f64 	%fd2, [%rd5];
	st.shared.f64 	[%r10], %fd2;
	@%p5 bra 	$L__BB1_5;
	mul.wide.s32 	%rd11, %r122, 8;
	add.s64 	%rd12, %rd2, %rd11;
	ld.global.nc.f64 	%fd3, [%rd12];
	st.shared.f64 	[%r11], %fd3;
	add.s64 	%rd13, %rd1, %rd11;
	ld.global.nc.f64 	%fd4, [%rd13];
	st.shared.f64 	[%r12], %fd4;
$L__BB1_5:
	setp.lt.u32 	%p6, %r4, %r13;
	@%p6 bra 	$L__BB1_7;
	mul.wide.s32 	%rd14, %r8, 8;
	add.s64 	%rd15, %rd4, %rd14;
	ld.global.nc.f64 	%fd5, [%rd15];
	st.shared.f64 	[%r14], %fd5;
	add.s64 	%rd16, %rd5, %rd14;
	ld.global.nc.f64 	%fd6, [%rd16];
	st.shared.f64 	[%r15], %fd6;
$L__BB1_7:
	setp.ge.s32 	%p7, %r3, %r64;
	@%p7 bra 	$L__BB1_12;
	setp.ge.s32 	%p8, %r4, %r64;
	mul.wide.s32 	%rd17, %r121, 8;
	add.s64 	%rd18, %rd2, %rd17;
	ld.global.nc.f64 	%fd7, [%rd18];
	st.shared.f64 	[%r16], %fd7;
	add.s64 	%rd19, %rd1, %rd17;
	ld.global.nc.f64 	%fd8, [%rd19];
	st.shared.f64 	[%r17], %fd8;
	@%p8 bra 	$L__BB1_10;
	mul.wide.s32 	%rd20, %r126, 8;
	add.s64 	%rd21, %rd2, %rd20;
	ld.global.nc.f64 	%fd9, [%rd21];
	st.shared.f64 	[%r18], %fd9;
	add.s64 	%rd22, %rd1, %rd20;
	ld.global.nc.f64 	%fd10, [%rd22];
	st.shared.f64 	[%r19], %fd10;
$L__BB1_10:
	setp.lt.u32 	%p9, %r4, %r13;
	@%p9 bra 	$L__BB1_12;
	mul.wide.s32 	%rd23, %r125, 8;
	add.s64 	%rd24, %rd2, %rd23;
	ld.global.nc.f64 	%fd11, [%rd24];
	st.shared.f64 	[%r20], %fd11;
	add.s64 	%rd25, %rd1, %rd23;
	ld.global.nc.f64 	%fd12, [%rd25];
	st.shared.f64 	[%r21], %fd12;
$L__BB1_12:
	setp.lt.u32 	%p10, %r3, %r22;
	@%p10 bra 	$L__BB1_17;
	setp.ge.s32 	%p11, %r4, %r64;
	mul.wide.s32 	%rd26, %r64, 8;
	add.s64 	%rd27, %rd4, %rd26;
	ld.global.nc.f64 	%fd13, [%rd27];
	shl.b32 	%r113, %r64, 3;
	add.s32 	%r114, %r9, %r113;
	st.shared.f64 	[%r114], %fd13;
	add.s64 	%rd28, %rd5, %rd26;
	ld.global.nc.f64 	%fd14, [%rd28];
	st.shared.f64 	[%r23], %fd14;
	@%p11 bra 	$L__BB1_15;
	sub.s32 	%r115, %r64, %r8;
	mul.wide.s32 	%rd29, %r115, 8;
	add.s64 	%rd30, %rd4, %rd29;
	ld.global.nc.f64 	%fd15, [%rd30];
	st.shared.f64 	[%r24], %fd15;
	add.s64 	%rd31, %rd5, %rd29;
	ld.global.nc.f64 	%fd16, [%rd31];
	st.shared.f64 	[%r25], %fd16;
$L__BB1_15:
	setp.lt.u32 	%p12, %r4, %r13;
	@%p12 bra 	$L__BB1_17;
	add.s32 	%r116, %r64, %r8;
	mul.wide.s32 	%rd32, %r116, 8;
	add.s64 	%rd33, %rd4, %rd32;
	ld.global.nc.f64 	%fd17, [%rd33];
	st.shared.f64 	[%r26], %fd17;
	add.s64 	%rd34, %rd5, %rd32;
	ld.global.nc.f64 	%fd18, [%rd34];
	add.s32 	%r118, %r15, %r113;
	st.shared.f64 	[%r118], %fd18;
$L__BB1_17:
	ld.param.u64 	%rd59, [_Z14advec_gpu_smemPdPKdS1_S1_iiiiiiiii_param_3];
	ld.param.u64 	%rd58, [_Z14advec_gpu_smemPdPKdS1_S1_iiiiiiiii_param_0];
	cvt.u32.u64 	%r119, %rd3;
	bar.sync 	0;
	ld.shared.f64 	%fd19, [%r9+-24];
	ld.shared.f64 	%fd20, [%r9+-16];
	ld.shared.f64 	%fd21, [%r9+-8];
	ld.shared.f64 	%fd22, [%r9];
	add.f64 	%fd23, %fd19, %fd22;
	mul.f64 	%fd24, %fd23, 0d3FB0000000000000;
	add.f64 	%fd25, %fd20, %fd21;
	mul.f64 	%fd26, %fd25, 0d3FE2000000000000;
	sub.f64 	%fd27, %fd26, %fd24;
	mul.f64 	%fd28, %fd27, %fd27;
	ld.shared.f64 	%fd29, [%r9+8];
	add.f64 	%fd30, %fd20, %fd29;
	mul.f64 	%fd31, %fd30, 0d3FB0000000000000;
	add.f64 	%fd32, %fd21, %fd22;
	mul.f64 	%fd33, %fd32, 0d3FE2000000000000;
	sub.f64 	%fd34, %fd33, %fd31;
	mul.f64 	%fd35, %fd34, %fd34;
	ld.shared.f64 	%fd36, [%r9+16];
	add.f64 	%fd37, %fd21, %fd36;
	mul.f64 	%fd38, %fd37, 0d3FB0000000000000;
	add.f64 	%fd39, %fd22, %fd29;
	mul.f64 	%fd40, %fd39, 0d3FE2000000000000;
	sub.f64 	%fd41, %fd40, %fd38;
	mul.f64 	%fd42, %fd41, %fd41;
	ld.shared.f64 	%fd43, [%r9+24];
	add.f64 	%fd44, %fd22, %fd43;
	mul.f64 	%fd45, %fd44, 0d3FB0000000000000;
	add.f64 	%fd46, %fd29, %fd36;
	mul.f64 	%fd47, %fd46, 0d3FE2000000000000;
	sub.f64 	%fd48, %fd47, %fd45;
	mul.f64 	%fd49, %fd48, %fd48;
	sub.f64 	%fd50, %fd28, %fd49;
	mul.f64 	%fd51, %fd50, 0d3FA5555555555555;
	sub.f64 	%fd52, %fd42, %fd35;
	fma.rn.f64 	%fd53, %fd52, 0d3FF2000000000000, %fd51;
	ld.shared.f64 	%fd54, [%r27+-16];
	ld.shared.f64 	%fd55, [%r27+-8];
	ld.shared.f64 	%fd56, [%r27];
	ld.shared.f64 	%fd57, [%r27+8];
	add.f64 	%fd58, %fd54, %fd57;
	mul.f64 	%fd59, %fd58, 0d3FB0000000000000;
	add.f64 	%fd60, %fd55, %fd56;
	mul.f64 	%fd61, %fd60, 0d3FE2000000000000;
	sub.f64 	%fd62, %fd61, %fd59;
	ld.shared.f64 	%fd63, [%r11];
	ld.shared.f64 	%fd64, [%r28];
	ld.shared.f64 	%fd65, [%r29];
	add.f64 	%fd66, %fd63, %fd22;
	mul.f64 	%fd67, %fd66, 0d3FB0000000000000;
	add.f64 	%fd68, %fd64, %fd65;
	mul.f64 	%fd69, %fd68, 0d3FE2000000000000;
	sub.f64 	%fd70, %fd69, %fd67;
	mul.f64 	%fd71, %fd62, %fd70;
	ld.shared.f64 	%fd72, [%r10+-16];
	ld.shared.f64 	%fd73, [%r10+-8];
	ld.shared.f64 	%fd74, [%r10];
	ld.shared.f64 	%fd75, [%r10+8];
	add.f64 	%fd76, %fd72, %fd75;
	mul.f64 	%fd77, %fd76, 0d3FB0000000000000;
	add.f64 	%fd78, %fd73, %fd74;
	mul.f64 	%fd79, %fd78, 0d3FE2000000000000;
	sub.f64 	%fd80, %fd79, %fd77;
	ld.shared.f64 	%fd81, [%r30];
	add.f64 	%fd82, %fd64, %fd81;
	mul.f64 	%fd83, %fd82, 0d3FB0000000000000;
	add.f64 	%fd84, %fd65, %fd22;
	mul.f64 	%fd85, %fd84, 0d3FE2000000000000;
	sub.f64 	%fd86, %fd85, %fd83;
	mul.f64 	%fd87, %fd80, %fd86;
	ld.shared.f64 	%fd88, [%r31+-16];
	ld.shared.f64 	%fd89, [%r31+-8];
	ld.shared.f64 	%fd90, [%r31];
	ld.shared.f64 	%fd91, [%r31+8];
	add.f64 	%fd92, %fd88, %fd91;
	mul.f64 	%fd93, %fd92, 0d3FB0000000000000;
	add.f64 	%fd94, %fd89, %fd90;
	mul.f64 	%fd95, %fd94, 0d3FE2000000000000;
	sub.f64 	%fd96, %fd95, %fd93;
	ld.shared.f64 	%fd97, [%r32];
	add.f64 	%fd98, %fd65, %fd97;
	mul.f64 	%fd99, %fd98, 0d3FB0000000000000;
	add.f64 	%fd100, %fd22, %fd81;
	mul.f64 	%fd101, %fd100, 0d3FE2000000000000;
	sub.f64 	%fd102, %fd101, %fd99;
	mul.f64 	%fd103, %fd96, %fd102;
	ld.shared.f64 	%fd104, [%r33+-16];
	ld.shared.f64 	%fd105, [%r33+-8];
	ld.shared.f64 	%fd106, [%r33];
	ld.shared.f64 	%fd107, [%r33+8];
	add.f64 	%fd108, %fd104, %fd107;
	mul.f64 	%fd109, %fd108, 0d3FB0000000000000;
	add.f64 	%fd110, %fd105, %fd106;
	mul.f64 	%fd111, %fd110, 0d3FE2000000000000;
	sub.f64 	%fd112, %fd111, %fd109;
	ld.shared.f64 	%fd113, [%r14];
	add.f64 	%fd114, %fd22, %fd113;
	mul.f64 	%fd115, %fd114, 0d3FB0000000000000;
	add.f64 	%fd116, %fd81, %fd97;
	mul.f64 	%fd117, %fd116, 0d3FE2000000000000;
	sub.f64 	%fd118, %fd117, %fd115;
	mul.f64 	%fd119, %fd112, %fd118;
	sub.f64 	%fd120, %fd71, %fd119;
	mul.f64 	%fd121, %fd120, 0d3FA5555555555555;
	sub.f64 	%fd122, %fd103, %fd87;
	fma.rn.f64 	%fd123, %fd122, 0d3FF2000000000000, %fd121;
	add.f64 	%fd124, %fd53, %fd123;
	cvt.s64.s32 	%rd35, %r63;
	sub.s64 	%rd36, %rd3, %rd35;
	cvta.to.global.u64 	%rd37, %rd59;
	shl.b64 	%rd38, %rd36, 3;
	add.s64 	%rd39, %rd37, %rd38;
	ld.global.nc.f64 	%fd125, [%rd39+-16];
	add.s32 	%r120, %r124, -1;
	mul.wide.s32 	%rd40, %r120, 8;
	add.s64 	%rd41, %rd37, %rd40;
	ld.global.nc.f64 	%fd126, [%rd41];
	add.s64 	%rd42, %rd41, 8;
	ld.global.nc.f64 	%fd127, [%rd41+8];
	ld.global.nc.f64 	%fd128, [%rd41+16];
	add.f64 	%fd129, %fd125, %fd128;
	mul.f64 	%fd130, %fd129, 0d3FB0000000000000;
	add.f64 	%fd131, %fd126, %fd127;
	mul.f64 	%fd132, %fd131, 0d3FE2000000000000;
	sub.f64 	%fd133, %fd132, %fd130;
	mul.wide.s32 	%rd43, %r127, 8;
	add.s64 	%rd44, %rd2, %rd43;
	ld.global.nc.f64 	%fd134, [%rd44];
	mul.wide.s32 	%rd45, %r63, 8;
	add.s64 	%rd46, %rd44, %rd45;
	ld.global.nc.f64 	%fd135, [%rd46];
	add.s64 	%rd47, %rd46, %rd45;
	ld.global.nc.f64 	%fd136, [%rd47];
	add.f64 	%fd137, %fd134, %fd22;
	mul.f64 	%fd138, %fd137, 0d3FB0000000000000;
	add.f64 	%fd139, %fd135, %fd136;
	mul.f64 	%fd140, %fd139, 0d3FE2000000000000;
	sub.f64 	%fd141, %fd140, %fd138;
	mul.f64 	%fd142, %fd133, %fd141;
	add.s64 	%rd48, %rd42, %rd45;
	ld.global.nc.f64 	%fd143, [%rd48+-16];
	add.s64 	%rd49, %rd41, %rd45;
	ld.global.nc.f64 	%fd144, [%rd49];
	ld.global.nc.f64 	%fd145, [%rd48];
	ld.global.nc.f64 	%fd146, [%rd48+8];
	add.f64 	%fd147, %fd143, %fd146;
	mul.f64 	%fd148, %fd147, 0d3FB0000000000000;
	add.f64 	%fd149, %fd144, %fd145;
	mul.f64 	%fd150, %fd149, 0d3FE2000000000000;
	sub.f64 	%fd151, %fd150, %fd148;
	add.s64 	%rd50, %rd4, %rd45;
	ld.global.nc.f64 	%fd152, [%rd50];
	add.f64 	%fd153, %fd135, %fd152;
	mul.f64 	%fd154, %fd153, 0d3FB0000000000000;
	add.f64 	%fd155, %fd136, %fd22;
	mul.f64 	%fd156, %fd155, 0d3FE2000000000000;
	sub.f64 	%fd157, %fd156, %fd154;
	mul.f64 	%fd158, %fd151, %fd157;
	add.s64 	%rd51, %rd48, %rd45;
	ld.global.nc.f64 	%fd159, [%rd51+-16];
	ld.global.nc.f64 	%fd160, [%rd51+-8];
	ld.global.nc.f64 	%fd161, [%rd51];
	ld.global.nc.f64 	%fd162, [%rd51+8];
	add.f64 	%fd163, %fd159, %fd162;
	mul.f64 	%fd164, %fd163, 0d3FB0000000000000;
	add.f64 	%fd165, %fd160, %fd161;
	mul.f64 	%fd166, %fd165, 0d3FE2000000000000;
	sub.f64 	%fd167, %fd166, %fd164;
	add.s64 	%rd52, %rd50, %rd45;
	ld.global.nc.f64 	%fd168, [%rd52];
	add.f64 	%fd169, %fd136, %fd168;
	mul.f64 	%fd170, %fd169, 0d3FB0000000000000;
	add.f64 	%fd171, %fd22, %fd152;
	mul.f64 	%fd172, %fd171, 0d3FE2000000000000;
	sub.f64 	%fd173, %fd172, %fd170;
	mul.f64 	%fd174, %fd167, %fd173;
	add.s64 	%rd53, %rd51, %rd45;
	ld.global.nc.f64 	%fd175, [%rd53+-16];
	ld.global.nc.f64 	%fd176, [%rd53+-8];
	ld.global.nc.f64 	%fd177, [%rd53];
	ld.global.nc.f64 	%fd178, [%rd53+8];
	add.f64 	%fd179, %fd175, %fd178;
	mul.f64 	%fd180, %fd179, 0d3FB0000000000000;
	add.f64 	%fd181, %fd176, %fd177;
	mul.f64 	%fd182, %fd181, 0d3FE2000000000000;
	sub.f64 	%fd183, %fd182, %fd180;
	add.s64 	%rd54, %rd52, %rd45;
	ld.global.nc.f64 	%fd184, [%rd54];
	add.f64 	%fd185, %fd22, %fd184;
	mul.f64 	%fd186, %fd185, 0d3FB0000000000000;
	add.f64 	%fd187, %fd152, %fd168;
	mul.f64 	%fd188, %fd187, 0d3FE2000000000000;
	sub.f64 	%fd189, %fd188, %fd186;
	mul.f64 	%fd190, %fd183, %fd189;
	sub.f64 	%fd191, %fd142, %fd190;
	mul.f64 	%fd192, %fd191, 0d3FA5555555555555;
	sub.f64 	%fd193, %fd174, %fd158;
	fma.rn.f64 	%fd194, %fd193, 0d3FF2000000000000, %fd192;
	add.f64 	%fd195, %fd124, %fd194;
	cvta.to.global.u64 	%rd55, %rd58;
	shl.b64 	%rd56, %rd3, 3;
	add.s64 	%rd57, %rd55, %rd56;
	ld.global.f64 	%fd196, [%rd57];
	add.f64 	%fd197, %fd196, %fd195;
	st.global.f64 	[%rd57], %fd197;
	add.s32 	%r128, %r128, 1;
	setp.ne.s32 	%p13, %r128, 0;
	add.s32 	%r127, %r127, %r63;
	add.s32 	%r126, %r126, %r63;
	add.s32 	%r125, %r125, %r63;
	add.s32 	%r124, %r124, %r63;
	add.s32 	%r123, %r119, %r63;
	add.s32 	%r122, %r122, %r63;
	add.s32 	%r121, %r121, %r63;
	@%p13 bra 	$L__BB1_3;
$L__BB1_18:
	ret;

}


// ===== COMPILED SASS (sm_100) =====

	.target	sm_100

	.elftype	@"ET_EXEC"


//--------------------- .note.nv.tkinfo           --------------------------
	.section	.note.nv.tkinfo,"",@"SHT_NOTE"
	.sectionflags	@"SHF_NOTE_NV_TKINFO"
	.tkinfo
        /*0018*/ 	.word	0x00000002
        /*0030*/ 	.string	""
        /*0030*/ 	.string	"ptxas"
        /*0030*/ 	.string	"Cuda compilation tools, release 13.0, V13.0.88"
        /*0030*/ 	.string	"Build cuda_13.0.r13.0/compiler.36424714_0"
        /*0030*/ 	.string	"-arch sm_100 -m 64 "



//--------------------- .note.nv.cuinfo           --------------------------
	.section	.note.nv.cuinfo,"",@"SHT_NOTE"
	.sectionflags	@"SHF_NOTE_NV_CUINFO"
        /*0018*/ 	.short	0x0002
        /*001a*/ 	.short	0x0064
        /*001c*/ 	.short	0x0082
	.zero		2


//--------------------- .nv.info                  --------------------------
	.section	.nv.info,"",@"SHT_CUDA_INFO"
	.align	4


	//----- nvinfo : EIATTR_REGCOUNT
	.align		4
        /*0000*/ 	.byte	0x04, 0x2f
        /*0002*/ 	.short	(.L_1 - .L_0)
	.align		4
.L_0:
        /*0004*/ 	.word	index@(_Z9advec_gpuPdPKdS1_S1_iiiiiiii)
        /*0008*/ 	.word	0x00000020


	//----- nvinfo : EIATTR_FRAME_SIZE
	.align		4
.L_1:
        /*000c*/ 	.byte	0x04, 0x11
        /*000e*/ 	.short	(.L_3 - .L_2)
	.align		4
.L_2:
        /*0010*/ 	.word	index@(_Z9advec_gpuPdPKdS1_S1_iiiiiiii)
        /*0014*/ 	.word	0x00000000


	//----- nvinfo : EIATTR_REGCOUNT
	.align		4
.L_3:
        /*0018*/ 	.byte	0x04, 0x2f
        /*001a*/ 	.short	(.L_5 - .L_4)
	.align		4
.L_4:
        /*001c*/ 	.word	index@(_Z14advec_gpu_smemPdPKdS1_S1_iiiiiiiii)
        /*0020*/ 	.word	0x00000040


	//----- nvinfo : EIATTR_FRAME_SIZE
	.align		4
.L_5:
        /*0024*/ 	.byte	0x04, 0x11
        /*0026*/ 	.short	(.L_7 - .L_6)
	.align		4
.L_6:
        /*0028*/ 	.word	index@(_Z14advec_gpu_smemPdPKdS1_S1_iiiiiiiii)
        /*002c*/ 	.word	0x00000000


	//----- nvinfo : EIATTR_MIN_STACK_SIZE
	.align		4
.L_7:
        /*0030*/ 	.byte	0x04, 0x12
        /*0032*/ 	.short	(.L_9 - .L_8)
	.align		4
.L_8:
        /*0034*/ 	.word	index@(_Z14advec_gpu_smemPdPKdS1_S1_iiiiiiiii)
        /*0038*/ 	.word	0x00000000


	//----- nvinfo : EIATTR_MIN_STACK_SIZE
	.align		4
.L_9:
        /*003c*/ 	.byte	0x04, 0x12
        /*003e*/ 	.short	(.L_11 - .L_10)
	.align		4
.L_10:
        /*0040*/ 	.word	index@(_Z9advec_gpuPdPKdS1_S1_iiiiiiii)
        /*0044*/ 	.word	0x00000000
.L_11:


//--------------------- .nv.compat                --------------------------
	.section	.nv.compat,"",@"SHT_CUDA_COMPAT_INFO"
	.align	4
        /*0000*/ 	.byte	0x02, 0x09, 0x00, 0x00, 0x02, 0x02, 0x01, 0x00, 0x02, 0x05, 0x05, 0x00, 0x03, 0x07, 0x01, 0x01
        /*0010*/ 	.byte	0x02, 0x03, 0x00, 0x00, 0x02, 0x06, 0x01, 0x00, 0x04, 0x0b, 0x08, 0x00, 0x01, 0x00, 0x00, 0x00
        /*0020*/ 	.byte	0x00, 0x00, 0x00, 0x00


//--------------------- .nv.info._Z14advec_gpu_smemPdPKdS1_S1_iiiiiiiii --------------------------
	.section	.nv.info._Z14advec_gpu_smemPdPKdS1_S1_iiiiiiiii,"",@"SHT_CUDA_INFO"
	.sectionflags	@""
	.align	4


	//----- nvinfo : EIATTR_CUDA_API_VERSION
	.align		4
        /*0000*/ 	.byte	0x04, 0x37
        /*0002*/ 	.short	(.L_13 - .L_12)
.L_12:
        /*0004*/ 	.word	0x00000082


	//----- nvinfo : EIATTR_KPARAM_INFO
	.align		4
.L_13:
        /*0008*/ 	.byte	0x04, 0x17
        /*000a*/ 	.short	(.L_15 - .L_14)
.L_14:
        /*000c*/ 	.word	0x00000000
        /*0010*/ 	.short	0x000c
        /*0012*/ 	.short	0x0040
        /*0014*/ 	.byte	0x00, 0xf0, 0x11, 0x00


	//----- nvinfo : EIATTR_KPARAM_INFO
	.align		4
.L_15:
        /*0018*/ 	.byte	0x04, 0x17
        /*001a*/ 	.short	(.L_17 - .L_16)
.L_16:
        /*001c*/ 	.word	0x00000000
        /*0020*/ 	.short	0x000b
        /*0022*/ 	.short	0x003c
        /*0024*/ 	.byte	0x00, 0xf0, 0x11, 0x00


	//----- nvinfo : EIATTR_KPARAM_INFO
	.align		4
.L_17:
        /*0028*/ 	.byte	0x04, 0x17
        /*002a*/ 	.short	(.L_19 - .L_18)
.L_18:
        /*002c*/ 	.word	0x00000000
        /*0030*/ 	.short	0x000a
        /*0032*/ 	.short	0x0038
        /*0034*/ 	.byte	0x00, 0xf0, 0x11, 0x00


	//----- nvinfo : EIATTR_KPARAM_INFO
	.align		4
.L_19:
        /*0038*/ 	.byte	0x04, 0x17
        /*003a*/ 	.short	(.L_21 - .L_20)
.L_20:
        /*003c*/ 	.word	0x00000000
        /*0040*/ 	.short	0x0009
        /*0042*/ 	.short	0x0034
        /*0044*/ 	.byte	0x00, 0xf0, 0x11, 0x00


	//----- nvinfo : EIATTR_KPARAM_INFO
	.align		4
.L_21:
        /*0048*/ 	.byte	0x04, 0x17
        /*004a*/ 	.short	(.L_23 - .L_22)
.L_22:
        /*004c*/ 	.word	0x00000000
        /*0050*/ 	.short	0x0008
        /*0052*/ 	.short	0x0030
        /*0054*/ 	.byte	0x00, 0xf0, 0x11, 0x00


	//----- nvinfo : EIATTR_KPARAM_INFO
	.align		4
.L_23:
        /*0058*/ 	.byte	0x04, 0x17
        /*005a*/ 	.short	(.L_25 - .L_24)
.L_24:
        /*005c*/ 	.word	0x00000000
        /*0060*/ 	.short	0x0007
        /*0062*/ 	.short	0x002c
        /*0064*/ 	.byte	0x00, 0xf0, 0x11, 0x00


	//----- nvinfo : EIATTR_KPARAM_INFO
	.align		4
.L_25:
        /*0068*/ 	.byte	0x04, 0x17
        /*006a*/ 	.short	(.L_27 - .L_26)
.L_26:
        /*006c*/ 	.word	0x00000000
        /*0070*/ 	.short	0x0006
        /*0072*/ 	.short	0x0028
        /*0074*/ 	.byte	0x00, 0xf0, 0x11, 0x00


	//----- nvinfo : EIATTR_KPARAM_INFO
	.align		4
.L_27:
        /*0078*/ 	.byte	0x04, 0x17
        /*007a*/ 	.short	(.L_29 - .L_28)
.L_28:
        /*007c*/ 	.word	0x00000000
        /*0080*/ 	.short	0x0005
        /*0082*/ 	.short	0x0024
        /*0084*/ 	.byte	0x00, 0xf0, 0x11, 0x00


	//----- nvinfo : EIATTR_KPARAM_INFO
	.align		4
.L_29:
        /*0088*/ 	.byte	0x04, 0x17
        /*008a*/ 	.short	(.L_31 - .L_30)
.L_30:
        /*008c*/ 	.word	0x00000000
        /*0090*/ 	.short	0x0004
        /*0092*/ 	.short	0x0020
        /*0094*/ 	.byte	0x00, 0xf0, 0x11, 0x00


	//----- nvinfo : EIATTR_KPARAM_INFO
	.align		4
.L_31:
        /*0098*/ 	.byte	0x04, 0x17
        /*009a*/ 	.short	(.L_33 - .L_32)
.L_32:
        /*009c*/ 	.word	0x00000000
        /*00a0*/ 	.short	0x0003
        /*00a2*/ 	.short	0x0018
        /*00a4*/ 	.byte	0x00, 0xf5, 0x21, 0x00


	//----- nvinfo : EIATTR_KPARAM_INFO
	.align		4
.L_33:
        /*00a8*/ 	.byte	0x04, 0x17
        /*00aa*/ 	.short	(.L_35 - .L_34)
.L_34:
        /*00ac*/ 	.word	0x00000000
        /*00b0*/ 	.short	0x0002
        /*00b2*/ 	.short	0x0010
        /*00b4*/ 	.byte	0x00, 0xf5, 0x21, 0x00


	//----- nvinfo : EIATTR_KPARAM_INFO
	.align		4
.L_35:
        /*00b8*/ 	.byte	0x04, 0x17
        /*00ba*/ 	.short	(.L_37 - .L_36)
.L_36:
        /*00bc*/ 	.word	0x00000000
        /*00c0*/ 	.short	0x0001
        /*00c2*/ 	.short	0x0008
        /*00c4*/ 	.byte	0x00, 0xf5, 0x21, 0x00


	//----- nvinfo : EIATTR_KPARAM_INFO
	.align		4
.L_37:
        /*00c8*/ 	.byte	0x04, 0x17
        /*00ca*/ 	.short	(.L_39 - .L_38)
.L_38:
        /*00cc*/ 	.word	0x00000000
        /*00d0*/ 	.short	0x0000
        /*00d2*/ 	.short	0x0000
        /*00d4*/ 	.byte	0x00, 0xf5, 0x21, 0x00


	//----- nvinfo : EIATTR_SPARSE_MMA_MASK
	.align		4
.L_39:
        /*00d8*/ 	.byte	0x03, 0x50
        /*00da*/ 	.short	0x0000


	//----- nvinfo : EIATTR_MAXREG_COUNT
	.align		4
        /*00dc*/ 	.byte	0x03, 0x1b
        /*00de*/ 	.short	0x00ff


	//----- nvinfo : EIATTR_NUM_BARRIERS
	.align		4
        /*00e0*/ 	.byte	0x02, 0x4c
        /*00e2*/ 	.byte	0x01
	.zero		1


	//----- nvinfo : EIATTR_MERCURY_ISA_VERSION
	.align		4
        /*00e4*/ 	.byte	0x03, 0x5f
        /*00e6*/ 	.short	0x0101


	//----- nvinfo : EIATTR_VRC_CTA_INIT_COUNT
	.align		4
        /*00e8*/ 	.byte	0x02, 0x4a
	.zero		1
	.zero		1


	//----- nvinfo : EIATTR_EXIT_INSTR_OFFSETS
	.align		4
        /*00ec*/ 	.byte	0x04, 0x1c
        /*00ee*/ 	.short	(.L_41 - .L_40)


	//   ....[0]....
.L_40:
        /*00f0*/ 	.word	0x000000f0


	//   ....[1]....
        /*00f4*/ 	.word	0x00000120


	//   ....[2]....
        /*00f8*/ 	.word	0x00001560


	//----- nvinfo : EIATTR_CRS_STACK_SIZE
	.align		4
.L_41:
        /*00fc*/ 	.byte	0x04, 0x1e
        /*00fe*/ 	.short	(.L_43 - .L_42)
.L_42:
        /*0100*/ 	.word	0x00000000


	//----- nvinfo : EIATTR_CBANK_PARAM_SIZE
	.align		4
.L_43:
        /*0104*/ 	.byte	0x03, 0x19
        /*0106*/ 	.short	0x0044


	//----- nvinfo : EIATTR_PARAM_CBANK
	.align		4
        /*0108*/ 	.byte	0x04, 0x0a
        /*010a*/ 	.short	(.L_45 - .L_44)
	.align		4
.L_44:
        /*010c*/ 	.word	index@(.nv.constant0._Z14advec_gpu_smemPdPKdS1_S1_iiiiiiiii)
        /*0110*/ 	.short	0x0380
        /*0112*/ 	.short	0x0044


	//----- nvinfo : EIATTR_SW_WAR
	.align		4
.L_45:
        /*0114*/ 	.byte	0x04, 0x36
        /*0116*/ 	.short	(.L_47 - .L_46)
.L_46:
        /*0118*/ 	.word	0x00000008
.L_47:


//--------------------- .nv.info._Z9advec_gpuPdPKdS1_S1_iiiiiiii --------------------------
	.section	.nv.info._Z9advec_gpuPdPKdS1_S1_iiiiiiii,"",@"SHT_CUDA_INFO"
	.sectionflags	@""
	.align	4


	//----- nvinfo : EIATTR_CUDA_API_VERSION
	.align		4
        /*0000*/ 	.byte	0x04, 0x37
        /*0002*/ 	.short	(.L_49 - .L_48)
.L_48:
        /*0004*/ 	.word	0x00000082


	//----- nvinfo : EIATTR_KPARAM_INFO
	.align		4
.L_49:
        /*0008*/ 	.byte	0x04, 0x17
        /*000a*/ 	.short	(.L_51 - .L_50)
.L_50:
        /*000c*/ 	.word	0x00000000
        /*0010*/ 	.short	0x000b
        /*0012*/ 	.short	0x003c
        /*0014*/ 	.byte	0x00, 0xf0, 0x11, 0x00


	//----- nvinfo : EIATTR_KPARAM_INFO
	.align		4
.L_51:
        /*0018*/ 	.byte	0x04, 0x17
        /*001a*/ 	.short	(.L_53 - .L_52)
.L_52:
        /*001c*/ 	.word	0x00000000
        /*0020*/ 	.short	0x000a
        /*0022*/ 	.short	0x0038
        /*0024*/ 	.byte	0x00, 0xf0, 0x11, 0x00


	//----- nvinfo : EIATTR_KPARAM_INFO
	.align		4
.L_53:
        /*0028*/ 	.byte	0x04, 0x17
        /*002a*/ 	.short	(.L_55 - .L_54)
.L_54:
        /*002c*/ 	.word	0x00000000
        /*0030*/ 	.short	0x0009
        /*0032*/ 	.short	0x0034
        /*0034*/ 	.byte	0x00, 0xf0, 0x11, 0x00


	//----- nvinfo : EIATTR_KPARAM_INFO
	.align		4
.L_55:
        /*0038*/ 	.byte	0x04, 0x17
        /*003a*/ 	.short	(.L_57 - .L_56)
.L_56:
        /*003c*/ 	.word	0x00000000
        /*0040*/ 	.short	0x0008
        /*0042*/ 	.short	0x0030
        /*0044*/ 	.byte	0x00, 0xf0, 0x11, 0x00


	//----- nvinfo : EIATTR_KPARAM_INFO
	.align		4
.L_57:
        /*0048*/ 	.byte	0x04, 0x17
        /*004a*/ 	.short	(.L_59 - .L_58)
.L_58:
        /*004c*/ 	.word	0x00000000
        /*0050*/ 	.short	0x0007
        /*0052*/ 	.short	0x002c
        /*0054*/ 	.byte	0x00, 0xf0, 0x11, 0x00


	//----- nvinfo : EIATTR_KPARAM_INFO
	.align		4
.L_59:
        /*0058*/ 	.byte	0x04, 0x17
        /*005a*/ 	.short	(.L_61 - .L_60)
.L_60:
        /*005c*/ 	.word	0x00000000
        /*0060*/ 	.short	0x0006
        /*0062*/ 	.short	0x0028
        /*0064*/ 	.byte	0x00, 0xf0, 0x11, 0x00


	//----- nvinfo : EIATTR_KPARAM_INFO
	.align		4
.L_61:
        /*0068*/ 	.byte	0x04, 0x17
        /*006a*/ 	.short	(.L_63 - .L_62)
.L_62:
        /*006c*/ 	.word	0x00000000
        /*0070*/ 	.short	0x0005
        /*0072*/ 	.short	0x0024
        /*0074*/ 	.byte	0x00, 0xf0, 0x11, 0x00


	//----- nvinfo : EIATTR_KPARAM_INFO
	.align		4
.L_63:
        /*0078*/ 	.byte	0x04, 0x17
        /*007a*/ 	.short	(.L_65 - .L_64)
.L_64:
        /*007c*/ 	.word	0x00000000
        /*0080*/ 	.short	0x0004
        /*0082*/ 	.short	0x0020
        /*0084*/ 	.byte	0x00, 0xf0, 0x11, 0x00


	//----- nvinfo : EIATTR_KPARAM_INFO
	.align		4
.L_65:
        /*0088*/ 	.byte	0x04, 0x17
        /*008a*/ 	.short	(.L_67 - .L_66)
.L_66:
        /*008c*/ 	.word	0x00000000
        /*0090*/ 	.short	0x0003
        /*0092*/ 	.short	0x0018
        /*0094*/ 	.byte	0x00, 0xf5, 0x21, 0x00


	//----- nvinfo : EIATTR_KPARAM_INFO
	.align		4
.L_67:
        /*0098*/ 	.byte	0x04, 0x17
        /*009a*/ 	.short	(.L_69 - .L_68)
.L_68:
        /*009c*/ 	.word	0x00000000
        /*00a0*/ 	.short	0x0002
        /*00a2*/ 	.short	0x0010
        /*00a4*/ 	.byte	0x00, 0xf5, 0x21, 0x00


	//----- nvinfo : EIATTR_KPARAM_INFO
	.align		4
.L_69:
        /*00a8*/ 	.byte	0x04, 0x17
        /*00aa*/ 	.short	(.L_71 - .L_70)
.L_70:
        /*00ac*/ 	.word	0x00000000
        /*00b0*/ 	.short	0x0001
        /*00b2*/ 	.short	0x0008
        /*00b4*/ 	.byte	0x00, 0xf5, 0x21, 0x00


	//----- nvinfo : EIATTR_KPARAM_INFO
	.align		4
.L_71:
        /*00b8*/ 	.byte	0x04, 0x17
        /*00ba*/ 	.short	(.L_73 - .L_72)
.L_72:
        /*00bc*/ 	.word	0x00000000
        /*00c0*/ 	.short	0x0000
        /*00c2*/ 	.short	0x0000
        /*00c4*/ 	.byte	0x00, 0xf5, 0x21, 0x00


	//----- nvinfo : EIATTR_SPARSE_MMA_MASK
	.align		4
.L_73:
        /*00c8*/ 	.byte	0x03, 0x50
        /*00ca*/ 	.short	0x0000


	//----- nvinfo : EIATTR_MAXREG_COUNT
	.align		4
        /*00cc*/ 	.byte	0x03, 0x1b
        /*00ce*/ 	.short	0x00ff


	//----- nvinfo : EIATTR_MERCURY_ISA_VERSION
	.align		4
        /*00d0*/ 	.byte	0x03, 0x5f
        /*00d2*/ 	.short	0x0101


	//----- nvinfo : EIATTR_VRC_CTA_INIT_COUNT
	.align		4
        /*00d4*/ 	.byte	0x02, 0x4a
	.zero		1
	.zero		1


	//----- nvinfo : EIATTR_EXIT_INSTR_OFFSETS
	.align		4
        /*00d8*/ 	.byte	0x04, 0x1c
        /*00da*/ 	.short	(.L_75 - .L_74)


	//   ....[0]....
.L_74:
        /*00dc*/ 	.word	0x00000120


	//   ....[1]....
        /*00e0*/ 	.word	0x00000e30


	//----- nvinfo : EIATTR_CBANK_PARAM_SIZE
	.align		4
.L_75:
        /*00e4*/ 	.byte	0x03, 0x19
        /*00e6*/ 	.short	0x0040


	//----- nvinfo : EIATTR_PARAM_CBANK
	.align		4
        /*00e8*/ 	.byte	0x04, 0x0a
        /*00ea*/ 	.short	(.L_77 - .L_76)
	.align		4
.L_76:
        /*00ec*/ 	.word	index@(.nv.constant0._Z9advec_gpuPdPKdS1_S1_iiiiiiii)
        /*00f0*/ 	.short	0x0380
        /*00f2*/ 	.short	0x0040


	//----- nvinfo : EIATTR_SW_WAR
	.align		4
.L_77:
        /*00f4*/ 	.byte	0x04, 0x36
        /*00f6*/ 	.short	(.L_79 - .L_78)
.L_78:
        /*00f8*/ 	.word	0x00000008
.L_79:


//--------------------- .nv.callgraph             --------------------------
	.section	.nv.callgraph,"",@"SHT_CUDA_CALLGRAPH"
	.align	4
	.sectionentsize	8
	.align		4
        /*0000*/ 	.word	0x00000000
	.align		4
        /*0004*/ 	.word	0xffffffff
	.align		4
        /*0008*/ 	.word	0x00000000
	.align		4
        /*000c*/ 	.word	0xfffffffe
	.align		4
        /*0010*/ 	.word	0x00000000
	.align		4
        /*0014*/ 	.word	0xfffffffd
	.align		4
        /*0018*/ 	.word	0x00000000
	.align		4
        /*001c*/ 	.word	0xfffffffc


//--------------------- .text._Z14advec_gpu_smemPdPKdS1_S1_iiiiiiiii --------------------------
	.section	.text._Z14advec_gpu_smemPdPKdS1_S1_iiiiiiiii,"ax",@progbits
	.align	128
        .global         _Z14advec_gpu_smemPdPKdS1_S1_iiiiiiiii
        .type           _Z14advec_gpu_smemPdPKdS1_S1_iiiiiiiii,@function
        .size           _Z14advec_gpu_smemPdPKdS1_S1_iiiiiiiii,(.L_x_7 - _Z14advec_gpu_smemPdPKdS1_S1_iiiiiiiii)
        .other          _Z14advec_gpu_smemPdPKdS1_S1_iiiiiiiii,@"STO_CUDA_ENTRY STV_DEFAULT"
_Z14advec_gpu_smemPdPKdS1_S1_iiiiiiiii:
.text._Z14advec_gpu_smemPdPKdS1_S1_iiiiiiiii:
[----:B------:R-:W-:Y:S01]  /*0000*/  LDC R1, c[0x0][0x37c] ;  /* 0x0000df00ff017b82 */ /* 0x000fe20000000800 */
[----:B------:R-:W0:Y:S07]  /*0010*/  S2R R3, SR_TID.Y ;  /* 0x0000000000037919 */ /* 0x000e2e0000002200 */
[----:B------:R-:W1:Y:S01]  /*0020*/  S2UR UR5, SR_CTAID.Y ;  /* 0x00000000000579c3 */ /* 0x000e620000002600 */
[----:B------:R-:W2:Y:S01]  /*0030*/  LDCU UR6, c[0x0][0x360] ;  /* 0x00006c00ff0677ac */ /* 0x000ea20008000800 */
[----:B------:R-:W3:Y:S01]  /*0040*/  S2R R5, SR_TID.X ;  /* 0x0000000000057919 */ /* 0x000ee20000002100 */
[----:B------:R-:W1:Y:S05]  /*0050*/  LDCU UR7, c[0x0][0x364] ;  /* 0x00006c80ff0777ac */ /* 0x000e6a0008000800 */
[----:B------:R-:W2:Y:S08]  /*0060*/  S2UR UR4, SR_CTAID.X ;  /* 0x00000000000479c3 */ /* 0x000eb00000002500 */
[----:B------:R-:W0:Y:S08]  /*0070*/  LDC.64 R10, c[0x0][0x3a8] ;  /* 0x0000ea00ff0a7b82 */ /* 0x000e300000000a00 */
[----:B------:R-:W3:Y:S01]  /*0080*/  LDC.64 R8, c[0x0][0x3a0] ;  /* 0x0000e800ff087b82 */ /* 0x000ee20000000a00 */
[----:B-1----:R-:W-:-:S02]  /*0090*/  UIMAD UR5, UR7, UR5, URZ ;  /* 0x00000005070572a4 */ /* 0x002fc4000f8e02ff */
[----:B--2---:R-:W-:-:S04]  /*00a0*/  UIMAD UR4, UR6, UR4, URZ ;  /* 0x00000004060472a4 */ /* 0x004fc8000f8e02ff */
[----:B0-----:R-:W-:-:S04]  /*00b0*/  IADD3 R7, PT, PT, R10, UR5, R3 ;  /* 0x000000050a077c10 */ /* 0x001fc8000fffe003 */
[----:B------:R-:W-:Y:S02]  /*00c0*/  ISETP.GE.AND P0, PT, R7, R11, PT ;  /* 0x0000000b0700720c */ /* 0x000fe40003f06270 */
[----:B---3--:R-:W-:-:S04]  /*00d0*/  IADD3 R0, PT, PT, R8, UR4, R5 ;  /* 0x0000000408007c10 */ /* 0x008fc8000fffe005 */
[----:B------:R-:W-:-:S13]  /*00e0*/  ISETP.GE.OR P0, PT, R0, R9, P0 ;  /* 0x000000090000720c */ /* 0x000fda0000706670 */
[----:B------:R-:W-:Y:S05]  /*00f0*/  @P0 EXIT ;  /* 0x000000000000094d */ /* 0x000fea0003800000 */
[----:B------:R-:W0:Y:S02]  /*0100*/  LDC.64 R58, c[0x0][0x3b0] ;  /* 0x0000ec00ff3a7b82 */ /* 0x000e240000000a00 */
[----:B0-----:R-:W-:-:S13]  /*0110*/  ISETP.GE.AND P0, PT, R58, R59, PT ;  /* 0x0000003b3a00720c */ /* 0x001fda0003f06270 */
[----:B------:R-:W-:Y:S05]  /*0120*/  @P0 EXIT ;  /* 0x000000000000094d */ /* 0x000fea0003800000 */
[----:B------:R-:W0:Y:S01]  /*0130*/  S2R R15, SR_CgaCtaId ;  /* 0x00000000000f7919 */ /* 0x000e220000008800 */
[----:B------:R-:W1:Y:S01]  /*0140*/  LDC.64 R18, c[0x0][0x3b8] ;  /* 0x0000ee00ff127b82 */ /* 0x000e620000000a00 */
[C---:B------:R-:W-:Y:S01]  /*0150*/  IADD3 R6, PT, PT, R58.reuse, -0x3, RZ ;  /* 0xfffffffd3a067810 */ /* 0x040fe20007ffe0ff */
[C---:B------:R-:W-:Y:S01]  /*0160*/  IMAD.IADD R59, R58.reuse, 0x1, -R59 ;  /* 0x000000013a3b7824 */ /* 0x040fe200078e0a3b */
[----:B------:R-:W-:Y:S01]  /*0170*/  IADD3 R8, PT, PT, R58, -0x1, RZ ;  /* 0xffffffff3a087810 */ /* 0x000fe20007ffe0ff */
[----:B------:R-:W2:Y:S01]  /*0180*/  LDCU.64 UR4, c[0x0][0x358] ;  /* 0x00006b00ff0477ac */ /* 0x000ea20008000a00 */
[----:B------:R-:W-:Y:S02]  /*0190*/  MOV R2, 0x400 ;  /* 0x0000040000027802 */ /* 0x000fe40000000f00 */
[C---:B------:R-:W-:Y:S01]  /*01a0*/  IADD3 R11, PT, PT, R7.reuse, 0x3, RZ ;  /* 0x00000003070b7810 */ /* 0x040fe20007ffe0ff */
[----:B------:R-:W3:Y:S01]  /*01b0*/  LDC R22, c[0x0][0x3c0] ;  /* 0x0000f000ff167b82 */ /* 0x000ee20000000800 */
[----:B------:R-:W4:Y:S01]  /*01c0*/  LDCU.64 UR8, c[0x0][0x398] ;  /* 0x00007300ff0877ac */ /* 0x000f220008000a00 */
[----:B------:R-:W0:Y:S01]  /*01d0*/  LDCU.64 UR10, c[0x0][0x380] ;  /* 0x00007000ff0a77ac */ /* 0x000e220008000a00 */
[----:B-1----:R-:W-:-:S02]  /*01e0*/  IMAD R4, R7, R18, R0 ;  /* 0x0000001207047224 */ /* 0x002fc400078e0200 */
[-C--:B------:R-:W-:Y:S02]  /*01f0*/  IMAD R9, R58, R19.reuse, R0 ;  /* 0x000000133a097224 */ /* 0x080fe400078e0200 */
[-CC-:B------:R-:W-:Y:S02]  /*0200*/  IMAD R0, R6, R19.reuse, R4.reuse ;  /* 0x0000001306007224 */ /* 0x180fe400078e0204 */
[----:B------:R-:W-:Y:S01]  /*0210*/  IMAD R19, R8, R19, R4 ;  /* 0x0000001308137224 */ /* 0x000fe200078e0204 */
[----:B0-----:R-:W-:Y:S01]  /*0220*/  LEA R15, R15, R2, 0x18 ;  /* 0x000000020f0f7211 */ /* 0x001fe200078ec0ff */
[----:B---3--:R-:W-:Y:S01]  /*0230*/  IMAD.IADD R2, R3, 0x1, R22 ;  /* 0x0000000103027824 */ /* 0x008fe200078e0216 */
[C---:B------:R-:W-:Y:S01]  /*0240*/  LEA R21, R22.reuse, UR6, 0x1 ;  /* 0x0000000616157c11 */ /* 0x040fe2000f8e08ff */
[-CC-:B------:R-:W-:Y:S01]  /*0250*/  IMAD R60, R7, R18.reuse, R9.reuse ;  /* 0x00000012073c7224 */ /* 0x180fe200078e0209 */
[C---:B------:R-:W-:Y:S01]  /*0260*/  LEA R8, R22.reuse, UR7, 0x1 ;  /* 0x0000000716087c11 */ /* 0x040fe2000f8e08ff */
[----:B------:R-:W-:Y:S01]  /*0270*/  IMAD R44, R11, R18, R9 ;  /* 0x000000120b2c7224 */ /* 0x000fe200078e0209 */
[----:B------:R-:W-:Y:S01]  /*0280*/  IADD3 R6, PT, PT, R5, R22, RZ ;  /* 0x0000001605067210 */ /* 0x000fe20007ffe0ff */
[----:B------:R-:W-:Y:S01]  /*0290*/  IMAD R14, R21, R2, R5 ;  /* 0x00000002150e7224 */ /* 0x000fe200078e0205 */
[----:B------:R-:W-:Y:S01]  /*02a0*/  IADD3 R4, PT, PT, R7, -0x3, RZ ;  /* 0xfffffffd07047810 */ /* 0x000fe20007ffe0ff */
[C---:B------:R-:W-:Y:S01]  /*02b0*/  IMAD R8, R21.reuse, R8, RZ ;  /* 0x0000000815087224 */ /* 0x040fe200078e02ff */
[----:B------:R-:W-:Y:S01]  /*02c0*/  IADD3 R10, PT, PT, -R22, UR6, RZ ;  /* 0x00000006160a7c10 */ /* 0x000fe2000fffe1ff */
[----:B------:R-:W-:Y:S01]  /*02d0*/  IMAD R6, R21, R2, R6 ;  /* 0x0000000215067224 */ /* 0x000fe200078e0206 */
[----:B------:R-:W-:Y:S01]  /*02e0*/  ISETP.GE.AND P1, PT, R3, R22, PT ;  /* 0x000000160300720c */ /* 0x000fe20003f26270 */
[----:B------:R-:W-:Y:S01]  /*02f0*/  IMAD R4, R4, R18, R9 ;  /* 0x0000001204047224 */ /* 0x000fe200078e0209 */
[-C--:B------:R-:W-:Y:S01]  /*0300*/  LEA R7, R8, R15.reuse, 0x3 ;  /* 0x0000000f08077211 */ /* 0x080fe200078e18ff */
[----:B------:R-:W-:Y:S01]  /*0310*/  IMAD R2, R21, -0x3, R6 ;  /* 0xfffffffd15027824 */ /* 0x000fe200078e0206 */
[----:B------:R-:W-:Y:S01]  /*0320*/  ISETP.GE.U32.AND P0, PT, R5, R10, PT ;  /* 0x0000000a0500720c */ /* 0x000fe20003f06070 */
[C-C-:B------:R-:W-:Y:S01]  /*0330*/  IMAD R9, R21.reuse, 0x3, R22.reuse ;  /* 0x0000000315097824 */ /* 0x140fe200078e0216 */
[CC--:B------:R-:W-:Y:S01]  /*0340*/  LEA R8, R6.reuse, R15.reuse, 0x3 ;  /* 0x0000000f06087211 */ /* 0x0c0fe200078e18ff */
[----:B------:R-:W-:Y:S01]  /*0350*/  IMAD R12, R6, 0x8, R7 ;  /* 0x00000008060c7824 */ /* 0x000fe200078e0207 */
[----:B------:R-:W-:Y:S01]  /*0360*/  LEA R10, R2, R15, 0x3 ;  /* 0x0000000f020a7211 */ /* 0x000fe200078e18ff */
[----:B------:R-:W-:Y:S01]  /*0370*/  IMAD.IADD R16, R6, 0x1, -R9 ;  /* 0x0000000106107824 */ /* 0x000fe200078e0a09 */
[C---:B------:R-:W-:Y:S01]  /*0380*/  IADD3 R20, PT, PT, -R21.reuse, R6, RZ ;  /* 0x0000000615147210 */ /* 0x040fe20007ffe1ff */
[C---:B------:R-:W-:Y:S01]  /*0390*/  IMAD R49, R21.reuse, 0x3, -R22 ;  /* 0x0000000315317824 */ /* 0x040fe200078e0a16 */
[-C--:B------:R-:W-:Y:S01]  /*03a0*/  LEA R11, R2, R7.reuse, 0x3 ;  /* 0x00000007020b7211 */ /* 0x080fe200078e18ff */
[C-C-:B------:R-:W-:Y:S01]  /*03b0*/  IMAD R47, R21.reuse, 0x18, R8.reuse ;  /* 0x00000018152f7824 */ /* 0x140fe200078e0208 */
[C---:B------:R-:W-:Y:S01]  /*03c0*/  LEA R13, R14.reuse, R7, 0x3 ;  /* 0x000000070e0d7211 */ /* 0x040fe200078e18ff */
[C---:B------:R-:W-:Y:S01]  /*03d0*/  IMAD R48, R21.reuse, 0x8, R8 ;  /* 0x0000000815307824 */ /* 0x040fe200078e0208 */
[C---:B------:R-:W-:Y:S01]  /*03e0*/  LEA R55, R21.reuse, R12, 0x3 ;  /* 0x0000000c15377211 */ /* 0x040fe200078e18ff */
[----:B------:R-:W-:Y:S01]  /*03f0*/  IMAD R9, R14, 0x8, R15 ;  /* 0x000000080e097824 */ /* 0x000fe200078e020f */
[C---:B------:R-:W-:Y:S01]  /*0400*/  LEA R14, R16.reuse, R15, 0x3 ;  /* 0x0000000f100e7211 */ /* 0x040fe200078e18ff */
[----:B------:R-:W-:Y:S01]  /*0410*/  IMAD R54, R21, 0x8, R10 ;  /* 0x0000000815367824 */ /* 0x000fe200078e020a */
[----:B------:R-:W-:Y:S01]  /*0420*/  LEA R46, R49, R8, 0x3 ;  /* 0x00000008312e7211 */ /* 0x000fe200078e18ff */
[----:B------:R-:W-:Y:S01]  /*0430*/  IMAD R15, R16, 0x8, R7 ;  /* 0x00000008100f7824 */ /* 0x000fe200078e0207 */
[----:B------:R-:W-:Y:S01]  /*0440*/  LEA R16, R20, R7, 0x3 ;  /* 0x0000000714107211 */ /* 0x000fe200078e18ff */
[----:B------:R-:W-:Y:S01]  /*0450*/  IMAD R17, R18, 0x3, RZ ;  /* 0x0000000312117824 */ /* 0x000fe200078e02ff */
[----:B------:R-:W-:Y:S01]  /*0460*/  IADD3 R18, PT, PT, -R22, UR7, RZ ;  /* 0x0000000716127c10 */ /* 0x000fe2000fffe1ff */
[----:B------:R-:W-:Y:S01]  /*0470*/  IMAD.IADD R2, R4, 0x1, -R22 ;  /* 0x0000000104027824 */ /* 0x000fe200078e0a16 */
[-C--:B------:R-:W-:Y:S01]  /*0480*/  IADD3 R44, PT, PT, R44, -R22.reuse, RZ ;  /* 0x800000162c2c7210 */ /* 0x080fe20007ffe0ff */
[----:B------:R-:W-:Y:S01]  /*0490*/  IMAD R51, R22, 0x8, R10 ;  /* 0x0000000816337824 */ /* 0x000fe200078e020a */
[----:B------:R-:W-:Y:S01]  /*04a0*/  IADD3 R6, PT, PT, R60, -R22, RZ ;  /* 0x800000163c067210 */ /* 0x000fe20007ffe0ff */
[----:B------:R-:W-:Y:S01]  /*04b0*/  IMAD R56, R21, 0x18, R12 ;  /* 0x0000001815387824 */ /* 0x000fe200078e020c */
[-C--:B------:R-:W-:Y:S01]  /*04c0*/  LEA R49, R49, R12.reuse, 0x3 ;  /* 0x0000000c31317211 */ /* 0x080fe200078e18ff */
[----:B------:R-:W-:Y:S01]  /*04d0*/  IMAD R58, R21, 0x8, R54 ;  /* 0x00000008153a7824 */ /* 0x000fe200078e0236 */
[----:B------:R-:W-:-:S02]  /*04e0*/  LEA R50, R22, R12, 0x3 ;  /* 0x0000000c16327211 */ /* 0x000fc400078e18ff */
[C---:B------:R-:W-:Y:S02]  /*04f0*/  LEA R52, R22.reuse, R11, 0x3 ;  /* 0x0000000b16347211 */ /* 0x040fe400078e18ff */
[----:B------:R-:W-:Y:S02]  /*0500*/  LEA R53, R22, R47, 0x3 ;  /* 0x0000002f16357211 */ /* 0x000fe400078e18ff */
[C---:B------:R-:W-:Y:S02]  /*0510*/  LEA R57, R21.reuse, R48, 0x3 ;  /* 0x0000003015397211 */ /* 0x040fe400078e18ff */
[----:B--2-4-:R-:W-:-:S07]  /*0520*/  LEA R7, R21, R55, 0x3 ;  /* 0x0000003715077211 */ /* 0x014fce00078e18ff */
.L_x_4:
[----:B0-----:R-:W0:Y:S01]  /*0530*/  LDC.64 R30, c[0x0][0x388] ;  /* 0x0000e200ff1e7b82 */ /* 0x001e220000000a00 */
[----:B------:R-:W-:-:S07]  /*0540*/  ISETP.GE.U32.AND P2, PT, R3, R18, PT ;  /* 0x000000120300720c */ /* 0x000fce0003f46070 */
[----:B------:R-:W1:Y:S08]  /*0550*/  LDC.64 R22, c[0x0][0x390] ;  /* 0x0000e400ff167b82 */ /* 0x000e700000000a00 */
[----:B------:R-:W2:Y:S01]  /*0560*/  LDC R38, c[0x0][0x3c0] ;  /* 0x0000f000ff267b82 */ /* 0x000ea20000000800 */
[----:B0-----:R-:W-:-:S04]  /*0570*/  IMAD.WIDE R40, R60, 0x8, R30 ;  /* 0x000000083c287825 */ /* 0x001fc800078e021e */
[----:B------:R-:W-:Y:S01]  /*0580*/  @!P1 IMAD.WIDE R32, R4, 0x8, R30 ;  /* 0x0000000804209825 */ /* 0x000fe200078e021e */
[----:B------:R-:W3:Y:S03]  /*0590*/  LDG.E.64.CONSTANT R36, desc[UR4][R40.64] ;  /* 0x0000000428247981 */ /* 0x000ee6000c1e9b00 */
[--C-:B-1----:R-:W-:Y:S02]  /*05a0*/  IMAD.WIDE R20, R60, 0x8, R22.reuse ;  /* 0x000000083c147825 */ /* 0x102fe400078e0216 */
[----:B------:R-:W4:Y:S02]  /*05b0*/  @!P1 LDG.E.64.CONSTANT R32, desc[UR4][R32.64] ;  /* 0x0000000420209981 */ /* 0x000f24000c1e9b00 */
[----:B------:R-:W-:Y:S02]  /*05c0*/  @!P1 IMAD.WIDE R28, R4, 0x8, R22 ;  /* 0x00000008041c9825 */ /* 0x000fe400078e0216 */
[----:B------:R-:W5:Y:S02]  /*05d0*/  LDG.E.64.CONSTANT R34, desc[UR4][R20.64] ;  /* 0x0000000414227981 */ /* 0x000f64000c1e9b00 */
[----:B------:R-:W-:-:S02]  /*05e0*/  @P2 IMAD.WIDE R26, R17, 0x8, R40 ;  /* 0x00000008111a2825 */ /* 0x000fc400078e0228 */
[----:B------:R-:W4:Y:S02]  /*05f0*/  @!P1 LDG.E.64.CONSTANT R28, desc[UR4][R28.64] ;  /* 0x000000041c1c9981 */ /* 0x000f24000c1e9b00 */
[----:B------:R-:W-:Y:S02]  /*0600*/  @P2 IMAD.WIDE R24, R17, 0x8, R20 ;  /* 0x0000000811182825 */ /* 0x000fe400078e0214 */
[----:B------:R-:W4:Y:S04]  /*0610*/  @P2 LDG.E.64.CONSTANT R26, desc[UR4][R26.64] ;  /* 0x000000041a1a2981 */ /* 0x000f28000c1e9b00 */
[----:B------:R-:W4:Y:S01]  /*0620*/  @P2 LDG.E.64.CONSTANT R24, desc[UR4][R24.64] ;  /* 0x0000000418182981 */ /* 0x000f22000c1e9b00 */
[----:B--2---:R-:W-:Y:S01]  /*0630*/  ISETP.GE.AND P3, PT, R5, R38, PT ;  /* 0x000000260500720c */ /* 0x004fe20003f66270 */
[----:B------:R-:W-:Y:S02]  /*0640*/  BSSY.RECONVERGENT B0, `(.L_x_0) ;  /* 0x000001b000007945 */ /* 0x000fe40003800200 */
[----:B---3--:R0:W-:Y:S04]  /*0650*/  STS.64 [R8], R36 ;  /* 0x0000002408007388 */ /* 0x0081e80000000a00 */
[----:B-----5:R0:W-:Y:S04]  /*0660*/  STS.64 [R12], R34 ;  /* 0x000000220c007388 */ /* 0x0201e80000000a00 */
[----:B----4-:R0:W-:Y:S04]  /*0670*/  @!P1 STS.64 [R10], R32 ;  /* 0x000000200a009388 */ /* 0x0101e80000000a00 */
[----:B------:R0:W-:Y:S04]  /*0680*/  @!P1 STS.64 [R11], R28 ;  /* 0x0000001c0b009388 */ /* 0x0001e80000000a00 */
[----:B------:R0:W-:Y:S04]  /*0690*/  @P2 STS.64 [R47], R26 ;  /* 0x0000001a2f002388 */ /* 0x0001e80000000a00 */
[----:B------:R0:W-:Y:S01]  /*06a0*/  @P2 STS.64 [R56], R24 ;  /* 0x0000001838002388 */ /* 0x0001e20000000a00 */
[----:B------:R-:W-:Y:S05]  /*06b0*/  @P3 BRA `(.L_x_1) ;  /* 0x00000000004c3947 */ /* 0x000fea0003800000 */
[----:B------:R-:W-:Y:S01]  /*06c0*/  ISETP.GE.AND P1, PT, R3, R38, PT ;  /* 0x000000260300720c */ /* 0x000fe20003f26270 */
[----:B0-----:R-:W-:-:S04]  /*06d0*/  IMAD.WIDE R32, R6, 0x8, R30 ;  /* 0x0000000806207825 */ /* 0x001fc800078e021e */
[--C-:B------:R-:W-:Y:S02]  /*06e0*/  IMAD.WIDE R28, R6, 0x8, R22.reuse ;  /* 0x00000008061c7825 */ /* 0x100fe400078e0216 */
[----:B------:R-:W2:Y:S02]  /*06f0*/  LDG.E.64.CONSTANT R32, desc[UR4][R32.64] ;  /* 0x0000000420207981 */ /* 0x000ea4000c1e9b00 */
[----:B------:R-:W-:Y:S02]  /*0700*/  @P2 IMAD.WIDE R24, R44, 0x8, R22 ;  /* 0x000000082c182825 */ /* 0x000fe400078e0216 */
[----:B------:R-:W3:Y:S02]  /*0710*/  LDG.E.64.CONSTANT R28, desc[UR4][R28.64] ;  /* 0x000000041c1c7981 */ /* 0x000ee4000c1e9b00 */
[C---:B------:R-:W-:Y:S02]  /*0720*/  @!P1 IMAD.WIDE R26, R2.reuse, 0x8, R30 ;  /* 0x00000008021a9825 */ /* 0x040fe400078e021e */
[----:B------:R-:W4:Y:S02]  /*0730*/  @P2 LDG.E.64.CONSTANT R24, desc[UR4][R24.64] ;  /* 0x0000000418182981 */ /* 0x000f24000c1e9b00 */
[----:B------:R-:W-:-:S02]  /*0740*/  @!P1 IMAD.WIDE R34, R2, 0x8, R22 ;  /* 0x0000000802229825 */ /* 0x000fc400078e0216 */
[----:B------:R-:W5:Y:S02]  /*0750*/  @!P1 LDG.E.64.CONSTANT R26, desc[UR4][R26.64] ;  /* 0x000000041a1a9981 */ /* 0x000f64000c1e9b00 */
[----:B------:R-:W-:Y:S02]  /*0760*/  @P2 IMAD.WIDE R22, R44, 0x8, R30 ;  /* 0x000000082c162825 */ /* 0x000fe400078e021e */
[----:B------:R-:W4:Y:S04]  /*0770*/  @!P1 LDG.E.64.CONSTANT R34, desc[UR4][R34.64] ;  /* 0x0000000422229981 */ /* 0x000f28000c1e9b00 */
[----:B------:R-:W4:Y:S04]  /*0780*/  @P2 LDG.E.64.CONSTANT R22, desc[UR4][R22.64] ;  /* 0x0000000416162981 */ /* 0x000f28000c1e9b00 */
[----:B--2---:R1:W-:Y:S04]  /*0790*/  STS.64 [R9], R32 ;  /* 0x0000002009007388 */ /* 0x0043e80000000a00 */
[----:B---3--:R1:W-:Y:S04]  /*07a0*/  STS.64 [R13], R28 ;  /* 0x0000001c0d007388 */ /* 0x0083e80000000a00 */
[----:B-----5:R1:W-:Y:S04]  /*07b0*/  @!P1 STS.64 [R14], R26 ;  /* 0x0000001a0e009388 */ /* 0x0203e80000000a00 */
[----:B----4-:R1:W-:Y:S04]  /*07c0*/  @!P1 STS.64 [R15], R34 ;  /* 0x000000220f009388 */ /* 0x0103e80000000a00 */
[----:B------:R1:W-:Y:S04]  /*07d0*/  @P2 STS.64 [R46], R22 ;  /* 0x000000162e002388 */ /* 0x0003e80000000a00 */
[----:B------:R1:W-:Y:S02]  /*07e0*/  @P2 STS.64 [R49], R24 ;  /* 0x0000001831002388 */ /* 0x0003e40000000a00 */
.L_x_1:
[----:B------:R-:W-:Y:S05]  /*07f0*/  BSYNC.RECONVERGENT B0 ;  /* 0x0000000000007941 */ /* 0x000fea0003800200 */
.L_x_0:
[----:B------:R-:W-:Y:S01]  /*0800*/  BSSY.RECONVERGENT B0, `(.L_x_2) ;  /* 0x000001a000007945 */ /* 0x000fe20003800200 */
[----:B------:R-:W-:-:S03]  /*0810*/  SHF.R.S32.HI R61, RZ, 0x1f, R60 ;  /* 0x0000001fff3d7819 */ /* 0x000fc6000001143c */
[----:B------:R-:W-:Y:S05]  /*0820*/  @!P0 BRA `(.L_x_3) ;  /* 0x00000000005c8947 */ /* 0x000fea0003800000 */
[-C--:B------:R-:W-:Y:S01]  /*0830*/  ISETP.GE.AND P1, PT, R3, R38.reuse, PT ;  /* 0x000000260300720c */ /* 0x080fe20003f26270 */
[----:B01----:R-:W-:Y:S01]  /*0840*/  IMAD.WIDE R32, R38, 0x8, R40 ;  /* 0x0000000826207825 */ /* 0x003fe200078e0228 */
[----:B------:R-:W-:-:S03]  /*0850*/  @P2 IADD3 R35, PT, PT, R17, R38, RZ ;  /* 0x0000002611232210 */ /* 0x000fc60007ffe0ff */
[----:B------:R-:W-:Y:S02]  /*0860*/  IMAD.WIDE R28, R38, 0x8, R20 ;  /* 0x00000008261c7825 */ /* 0x000fe400078e0214 */
[----:B------:R-:W2:Y:S06]  /*0870*/  LDG.E.64.CONSTANT R32, desc[UR4][R32.64] ;  /* 0x0000000420207981 */ /* 0x000eac000c1e9b00 */
[----:B------:R-:W-:Y:S01]  /*0880*/  @!P1 IADD3 R25, PT, PT, -R17, R38, RZ ;  /* 0x0000002611199210 */ /* 0x000fe20007ffe1ff */
[--C-:B------:R-:W-:Y:S01]  /*0890*/  @P2 IMAD.WIDE R22, R35, 0x8, R40.reuse ;  /* 0x0000000823162825 */ /* 0x100fe200078e0228 */
[----:B------:R-:W3:Y:S03]  /*08a0*/  LDG.E.64.CONSTANT R28, desc[UR4][R28.64] ;  /* 0x000000041c1c7981 */ /* 0x000ee6000c1e9b00 */
[----:B------:R-:W-:-:S02]  /*08b0*/  @!P1 IMAD.WIDE R26, R25, 0x8, R40 ;  /* 0x00000008191a9825 */ /* 0x000fc400078e0228 */
[----:B------:R-:W4:Y:S02]  /*08c0*/  @P2 LDG.E.64.CONSTANT R22, desc[UR4][R22.64] ;  /* 0x0000000416162981 */ /* 0x000f24000c1e9b00 */
[--C-:B------:R-:W-:Y:S02]  /*08d0*/  @!P1 IMAD.WIDE R24, R25, 0x8, R20.reuse ;  /* 0x0000000819189825 */ /* 0x100fe400078e0214 */
[----:B------:R-:W5:Y:S02]  /*08e0*/  @!P1 LDG.E.64.CONSTANT R26, desc[UR4][R26.64] ;  /* 0x000000041a1a9981 */ /* 0x000f64000c1e9b00 */
[----:B------:R-:W-:Y:S02]  /*08f0*/  @P2 IMAD.WIDE R20, R35, 0x8, R20 ;  /* 0x0000000823142825 */ /* 0x000fe400078e0214 */
[----:B------:R-:W4:Y:S04]  /*0900*/  @!P1 LDG.E.64.CONSTANT R24, desc[UR4][R24.64] ;  /* 0x0000000418189981 */ /* 0x000f28000c1e9b00 */
[----:B------:R-:W4:Y:S01]  /*0910*/  @P2 LDG.E.64.CONSTANT R20, desc[UR4][R20.64] ;  /* 0x0000000414142981 */ /* 0x000f22000c1e9b00 */
[C---:B------:R-:W-:Y:S01]  /*0920*/  IMAD R35, R38.reuse, 0x8, R8 ;  /* 0x0000000826237824 */ /* 0x040fe200078e0208 */
[----:B------:R-:W-:-:S04]  /*0930*/  @P2 LEA R37, R38, R56, 0x3 ;  /* 0x0000003826252211 */ /* 0x000fc800078e18ff */
[----:B--2---:R2:W-:Y:S04]  /*0940*/  STS.64 [R35], R32 ;  /* 0x0000002023007388 */ /* 0x0045e80000000a00 */
[----:B---3--:R2:W-:Y:S04]  /*0950*/  STS.64 [R50], R28 ;  /* 0x0000001c32007388 */ /* 0x0085e80000000a00 */
[----:B-----5:R2:W-:Y:S04]  /*0960*/  @!P1 STS.64 [R51], R26 ;  /* 0x0000001a33009388 */ /* 0x0205e80000000a00 */
[----:B----4-:R2:W-:Y:S04]  /*0970*/  @!P1 STS.64 [R52], R24 ;  /* 0x0000001834009388 */ /* 0x0105e80000000a00 */
[----:B------:R2:W-:Y:S04]  /*0980*/  @P2 STS.64 [R53], R22 ;  /* 0x0000001635002388 */ /* 0x0005e80000000a00 */
[----:B------:R2:W-:Y:S02]  /*0990*/  @P2 STS.64 [R37], R20 ;  /* 0x0000001425002388 */ /* 0x0005e40000000a00 */
.L_x_3:
[----:B------:R-:W-:Y:S05]  /*09a0*/  BSYNC.RECONVERGENT B0 ;  /* 0x0000000000007941 */ /* 0x000fea0003800200 */
.L_x_2:
[----:B------:R-:W-:Y:S01]  /*09b0*/  BAR.SYNC.DEFER_BLOCKING 0x0 ;  /* 0x0000000000007b1d */ /* 0x000fe20000010000 */
[----:B------:R-:W-:-:S05]  /*09c0*/  IMAD.WIDE R30, R0, 0x8, R30 ;  /* 0x00000008001e7825 */ /* 0x000fca00078e021e */
[----:B------:R-:W-:Y:S01]  /*09d0*/  UMOV UR6, 0x55555555 ;  /* 0x5555555500067882 */ /* 0x000fe20000000000 */
[----:B------:R-:W-:Y:S01]  /*09e0*/  UMOV UR7, 0x3fa55555 ;  /* 0x3fa5555500077882 */ /* 0x000fe20000000000 */
[----:B------:R-:W3:Y:S01]  /*09f0*/  LDC R45, c[0x0][0x3bc] ;  /* 0x0000ef00ff2d7b82 */ /* 0x000ee20000000800 */
[----:B--2---:R-:W-:Y:S04]  /*0a00*/  LDS.64 R20, [R8+-0x10] ;  /* 0xfffff00008147984 */ /* 0x004fe80000000a00 */
[----:B01----:R-:W0:Y:S04]  /*0a10*/  LDS.64 R24, [R8+0x8] ;  /* 0x0000080008187984 */ /* 0x003e280000000a00 */
[----:B------:R-:W1:Y:S01]  /*0a20*/  LDS.64 R36, [R8+-0x8] ;  /* 0xfffff80008247984 */ /* 0x000e620000000a00 */
[----:B---3--:R-:W-:-:S03]  /*0a30*/  IMAD.WIDE R40, R45, 0x8, R40 ;  /* 0x000000082d287825 */ /* 0x008fc600078e0228 */
[----:B------:R-:W2:Y:S01]  /*0a40*/  LDS.64 R28, [R8] ;  /* 0x00000000081c7984 */ /* 0x000ea20000000a00 */
[----:B------:R-:W-:-:S03]  /*0a50*/  IMAD.WIDE R42, R45, 0x8, R30 ;  /* 0x000000082d2a7825 */ /* 0x000fc600078e021e */
[----:B------:R-:W3:Y:S04]  /*0a60*/  LDS.64 R32, [R8+0x10] ;  /* 0x0000100008207984 */ /* 0x000ee80000000a00 */
[----:B------:R-:W4:Y:S04]  /*0a70*/  LDS.64 R34, [R8+0x18] ;  /* 0x0000180008227984 */ /* 0x000f280000000a00 */
[----:B------:R-:W5:Y:S04]  /*0a80*/  LDS.64 R22, [R8+-0x18] ;  /* 0xffffe80008167984 */ /* 0x000f680000000a00 */
[----:B------:R-:W5:Y:S01]  /*0a90*/  LDG.E.64.CONSTANT R30, desc[UR4][R30.64] ;  /* 0x000000041e1e7981 */ /* 0x000f62000c1e9b00 */
[----:B0-----:R-:W-:-:S02]  /*0aa0*/  DADD R38, R20, R24 ;  /* 0x0000000014267229 */ /* 0x001fc40000000018 */
[----:B-1----:R-:W-:Y:S02]  /*0ab0*/  DADD R20, R20, R36 ;  /* 0x0000000014147229 */ /* 0x002fe40000000024 */
[----:B--2---:R-:W-:-:S04]  /*0ac0*/  DADD R26, R36, R28 ;  /* 0x00000000241a7229 */ /* 0x004fc8000000001c */
[----:B------:R-:W-:Y:S02]  /*0ad0*/  DMUL R38, R38, 0.0625 ;  /* 0x3fb0000026267828 */ /* 0x000fe40000000000 */
[--C-:B---3--:R-:W-:Y:S02]  /*0ae0*/  DADD R36, R36, R32.reuse ;  /* 0x0000000024247229 */ /* 0x108fe40000000020 */
[----:B------:R-:W-:Y:S02]  /*0af0*/  DADD R32, R24, R32 ;  /* 0x0000000018207229 */ /* 0x000fe40000000020 */
[C---:B----4-:R-:W-:Y:S02]  /*0b00*/  DADD R34, R28.reuse, R34 ;  /* 0x000000001c227229 */ /* 0x050fe40000000022 */
[----:B------:R-:W-:Y:S02]  /*0b10*/  DADD R24, R28, R24 ;  /* 0x000000001c187229 */ /* 0x000fe40000000018 */
[----:B------:R-:W-:-:S02]  /*0b20*/  DMUL R36, R36, 0.0625 ;  /* 0x3fb0000024247828 */ /* 0x000fc40000000000 */
[----:B-----5:R-:W-:Y:S02]  /*0b30*/  DADD R22, R22, R28 ;  /* 0x0000000016167229 */ /* 0x020fe4000000001c */
[----:B------:R-:W-:Y:S02]  /*0b40*/  DMUL R34, R34, 0.0625 ;  /* 0x3fb0000022227828 */ /* 0x000fe40000000000 */
[----:B------:R-:W-:Y:S02]  /*0b50*/  DFMA R26, R26, 0.5625, -R38 ;  /* 0x3fe200001a1a782b */ /* 0x000fe40000000826 */
[----:B------:R-:W-:Y:S02]  /*0b60*/  DFMA R24, R24, 0.5625, -R36 ;  /* 0x3fe200001818782b */ /* 0x000fe40000000824 */
[----:B------:R-:W-:Y:S01]  /*0b70*/  DMUL R22, R22, 0.0625 ;  /* 0x3fb0000016167828 */ /* 0x000fe20000000000 */
[----:B------:R-:W-:Y:S01]  /*0b80*/  LDS.64 R36, [R54] ;  /* 0x0000000036247984 */ /* 0x000fe20000000a00 */
[----:B------:R-:W-:-:S02]  /*0b90*/  DFMA R32, R32, 0.5625, -R34 ;  /* 0x3fe200002020782b */ /* 0x000fc40000000822 */
[----:B------:R-:W-:Y:S01]  /*0ba0*/  DMUL R38, R26, R26 ;  /* 0x0000001a1a267228 */ /* 0x000fe20000000000 */
[----:B------:R-:W0:Y:S03]  /*0bb0*/  LDS.64 R34, [R48] ;  /* 0x0000000030227984 */ /* 0x000e260000000a00 */
[----:B------:R-:W-:Y:S02]  /*0bc0*/  DFMA R22, R20, 0.5625, -R22 ;  /* 0x3fe200001416782b */ /* 0x000fe40000000816 */
[----:B------:R-:W-:Y:S01]  /*0bd0*/  DMUL R32, R32, R32 ;  /* 0x0000002020207228 */ /* 0x000fe20000000000 */
[----:B------:R-:W1:Y:S01]  /*0be0*/  LDS.64 R20, [R58] ;  /* 0x000000003a147984 */ /* 0x000e620000000a00 */
[----:B------:R-:W-:-:S06]  /*0bf0*/  DFMA R38, R24, R24, -R38 ;  /* 0x000000181826722b */ /* 0x000fcc0000000826 */
[----:B------:R-:W-:Y:S01]  /*0c00*/  DFMA R32, R22, R22, -R32 ;  /* 0x000000161620722b */ /* 0x000fe20000000820 */
[----:B------:R-:W2:Y:S07]  /*0c10*/  LDS.64 R22, [R57] ;  /* 0x0000000039167984 */ /* 0x000eae0000000a00 */
[----:B------:R-:W-:-:S08]  /*0c20*/  DMUL R32, R32, UR6 ;  /* 0x0000000620207c28 */ /* 0x000fd00008000000 */
[----:B------:R-:W-:Y:S02]  /*0c30*/  DFMA R38, R38, 1.125, R32 ;  /* 0x3ff200002626782b */ /* 0x000fe40000000020 */
[----:B0-----:R-:W-:Y:S02]  /*0c40*/  DADD R26, R36, R34 ;  /* 0x00000000241a7229 */ /* 0x001fe40000000022 */
[----:B-1----:R-:W-:-:S06]  /*0c50*/  DADD R24, R28, R20 ;  /* 0x000000001c187229 */ /* 0x002fcc0000000014 */
[----:B------:R-:W-:Y:S02]  /*0c60*/  DMUL R26, R26, 0.0625 ;  /* 0x3fb000001a1a7828 */ /* 0x000fe40000000000 */
[----:B------:R-:W-:Y:S02]  /*0c70*/  DADD R36, R36, R20 ;  /* 0x0000000024247229 */ /* 0x000fe40000000014 */
[----:B--2---:R-:W-:-:S04]  /*0c80*/  DADD R32, R20, R22 ;  /* 0x0000000014207229 */ /* 0x004fc80000000016 */
[----:B------:R-:W-:Y:S02]  /*0c90*/  DFMA R24, R24, 0.5625, -R26 ;  /* 0x3fe200001818782b */ /* 0x000fe4000000081a */
[----:B------:R-:W0:Y:S01]  /*0ca0*/  LDS.64 R26, [R47] ;  /* 0x000000002f1a7984 */ /* 0x000e220000000a00 */
[----:B------:R-:W-:Y:S02]  /*0cb0*/  DADD R20, R28, R34 ;  /* 0x000000001c147229 */ /* 0x000fe40000000022 */
[----:B------:R-:W-:Y:S02]  /*0cc0*/  DADD R22, R34, R22 ;  /* 0x0000000022167229 */ /* 0x000fe40000000016 */
[----:B------:R-:W-:Y:S01]  /*0cd0*/  DMUL R32, R32, 0.0625 ;  /* 0x3fb0000020207828 */ /* 0x000fe20000000000 */
[----:B------:R-:W-:Y:S07]  /*0ce0*/  LDS.64 R34, [R7+-0x10] ;  /* 0xfffff00007227984 */ /* 0x000fee0000000a00 */
[----:B------:R-:W-:-:S02]  /*0cf0*/  DFMA R20, R20, 0.5625, -R32 ;  /* 0x3fe200001414782b */ /* 0x000fc40000000820 */
[----:B------:R-:W1:Y:S01]  /*0d00*/  LDS.64 R32, [R7+0x8] ;  /* 0x0000080007207984 */ /* 0x000e620000000a00 */
[----:B0-----:R-:W-:-:S08]  /*0d10*/  DADD R26, R28, R26 ;  /* 0x000000001c1a7229 */ /* 0x001fd0000000001a */
[----:B------:R-:W-:Y:S02]  /*0d20*/  DMUL R26, R26, 0.0625 ;  /* 0x3fb000001a1a7828 */ /* 0x000fe40000000000 */
[----:B-1----:R-:W-:-:S06]  /*0d30*/  DADD R32, R34, R32 ;  /* 0x0000000022207229 */ /* 0x002fcc0000000020 */
[----:B------:R-:W-:Y:S01]  /*0d40*/  DFMA R22, R22, 0.5625, -R26 ;  /* 0x3fe200001616782b */ /* 0x000fe2000000081a */
[----:B------:R-:W-:Y:S04]  /*0d50*/  LDS.64 R34, [R7+-0x8] ;  /* 0xfffff80007227984 */ /* 0x000fe80000000a00 */
[----:B------:R-:W0:Y:S01]  /*0d60*/  LDS.64 R26, [R7] ;  /* 0x00000000071a7984 */ /* 0x000e220000000a00 */
[----:B------:R-:W-:Y:S02]  /*0d70*/  DMUL R32, R32, 0.0625 ;  /* 0x3fb0000020207828 */ /* 0x000fe40000000000 */
[----:B0-----:R-:W-:Y:S01]  /*0d80*/  DADD R26, R34, R26 ;  /* 0x00000000221a7229 */ /* 0x001fe2000000001a */
[----:B------:R-:W-:Y:S07]  /*0d90*/  LDS.64 R34, [R16+-0x10] ;  /* 0xfffff00010227984 */ /* 0x000fee0000000a00 */
[----:B------:R-:W-:Y:S01]  /*0da0*/  DFMA R26, R26, 0.5625, -R32 ;  /* 0x3fe200001a1a782b */ /* 0x000fe20000000820 */
[----:B------:R-:W0:Y:S07]  /*0db0*/  LDS.64 R32, [R16+0x8] ;  /* 0x0000080010207984 */ /* 0x000e2e0000000a00 */
[----:B------:R-:W-:-:S02]  /*0dc0*/  DMUL R22, R26, R22 ;  /* 0x000000161a167228 */ /* 0x000fc40000000000 */
[----:B------:R-:W-:Y:S01]  /*0dd0*/  LDS.64 R26, [R16+-0x8] ;  /* 0xfffff800101a7984 */ /* 0x000fe20000000a00 */
[----:B0-----:R-:W-:-:S03]  /*0de0*/  DADD R34, R34, R32 ;  /* 0x0000000022227229 */ /* 0x001fc60000000020 */
[----:B------:R-:W0:Y:S05]  /*0df0*/  LDS.64 R32, [R16] ;  /* 0x0000000010207984 */ /* 0x000e2a0000000a00 */
[----:B------:R-:W-:Y:S02]  /*0e00*/  DMUL R34, R34, 0.0625 ;  /* 0x3fb0000022227828 */ /* 0x000fe40000000000 */
[----:B0-----:R-:W-:Y:S01]  /*0e10*/  DADD R32, R26, R32 ;  /* 0x000000001a207229 */ /* 0x001fe20000000020 */
[----:B------:R-:W0:Y:S07]  /*0e20*/  LDS.64 R26, [R10] ;  /* 0x000000000a1a7984 */ /* 0x000e2e0000000a00 */
[----:B------:R-:W-:Y:S01]  /*0e30*/  DFMA R32, R32, 0.5625, -R34 ;  /* 0x3fe200002020782b */ /* 0x000fe20000000822 */
[----:B------:R-:W-:Y:S01]  /*0e40*/  LDS.64 R34, [R12] ;  /* 0x000000000c227984 */ /* 0x000fe20000000a00 */
[----:B0-----:R-:W-:-:S08]  /*0e50*/  DADD R26, R28, R26 ;  /* 0x000000001c1a7229 */ /* 0x001fd0000000001a */
[----:B------:R-:W-:-:S08]  /*0e60*/  DMUL R26, R26, 0.0625 ;  /* 0x3fb000001a1a7828 */ /* 0x000fd00000000000 */
[----:B------:R-:W-:Y:S01]  /*0e70*/  DFMA R26, R36, 0.5625, -R26 ;  /* 0x3fe20000241a782b */ /* 0x000fe2000000081a */
[----:B------:R-:W-:Y:S07]  /*0e80*/  LDS.64 R36, [R12+0x8] ;  /* 0x000008000c247984 */ /* 0x000fee0000000a00 */
[----:B------:R-:W-:Y:S02]  /*0e90*/  DFMA R32, R32, R26, -R22 ;  /* 0x0000001a2020722b */ /* 0x000fe40000000816 */
[----:B------:R-:W0:Y:S04]  /*0ea0*/  LDS.64 R26, [R12+-0x10] ;  /* 0xfffff0000c1a7984 */ /* 0x000e280000000a00 */
[----:B------:R-:W1:Y:S01]  /*0eb0*/  LDS.64 R22, [R12+-0x8] ;  /* 0xfffff8000c167984 */ /* 0x000e620000000a00 */
[----:B0-----:R-:W-:-:S03]  /*0ec0*/  DADD R36, R26, R36 ;  /* 0x000000001a247229 */ /* 0x001fc60000000024 */
[----:B------:R-:W-:Y:S01]  /*0ed0*/  LDS.64 R26, [R55+0x8] ;  /* 0x00000800371a7984 */ /* 0x000fe20000000a00 */
[----:B-1----:R-:W-:-:S03]  /*0ee0*/  DADD R34, R22, R34 ;  /* 0x0000000016227229 */ /* 0x002fc60000000022 */
[----:B------:R-:W0:Y:S01]  /*0ef0*/  LDS.64 R22, [R55+-0x10] ;  /* 0xfffff00037167984 */ /* 0x000e220000000a00 */
[----:B------:R-:W-:-:S08]  /*0f00*/  DMUL R36, R36, 0.0625 ;  /* 0x3fb0000024247828 */ /* 0x000fd00000000000 */
[----:B------:R-:W-:Y:S02]  /*0f10*/  DFMA R34, R34, 0.5625, -R36 ;  /* 0x3fe200002222782b */ /* 0x000fe40000000824 */
[----:B------:R-:W-:Y:S06]  /*0f20*/  LDS.64 R36, [R55+-0x8] ;  /* 0xfffff80037247984 */ /* 0x000fec0000000a00 */
[----:B------:R-:W-:Y:S02]  /*0f30*/  DMUL R24, R34, R24 ;  /* 0x0000001822187228 */ /* 0x000fe40000000000 */
[----:B0-----:R-:W-:Y:S01]  /*0f40*/  DADD R26, R22, R26 ;  /* 0x00000000161a7229 */ /* 0x001fe2000000001a */
[----:B------:R-:W0:Y:S07]  /*0f50*/  LDS.64 R22, [R55] ;  /* 0x0000000037167984 */ /* 0x000e2e0000000a00 */
[----:B------:R-:W-:-:S02]  /*0f60*/  DMUL R26, R26, 0.0625 ;  /* 0x3fb000001a1a7828 */ /* 0x000fc40000000000 */
[----:B0-----:R-:W-:-:S08]  /*0f70*/  DADD R22, R36, R22 ;  /* 0x0000000024167229 */ /* 0x001fd00000000016 */
[----:B------:R-:W-:Y:S01]  /*0f80*/  DFMA R22, R22, 0.5625, -R26 ;  /* 0x3fe200001616782b */ /* 0x000fe2000000081a */
[----:B------:R-:W-:-:S07]  /*0f90*/  IMAD.WIDE R26, R45, 0x8, R40 ;  /* 0x000000082d1a7825 */ /* 0x000fce00078e0228 */
[----:B------:R-:W-:Y:S02]  /*0fa0*/  DFMA R20, R22, R20, -R24 ;  /* 0x000000141614722b */ /* 0x000fe40000000818 */
[----:B------:R-:W2:Y:S01]  /*0fb0*/  LDG.E.64.CONSTANT R22, desc[UR4][R42.64] ;  /* 0x000000042a167981 */ /* 0x000ea2000c1e9b00 */
[----:B------:R-:W-:-:S03]  /*0fc0*/  IMAD.WIDE R36, R45, 0x8, R42 ;  /* 0x000000082d247825 */ /* 0x000fc600078e022a */
[----:B------:R0:W2:Y:S01]  /*0fd0*/  LDG.E.64.CONSTANT R24, desc[UR4][R40.64] ;  /* 0x0000000428187981 */ /* 0x0000a2000c1e9b00 */
[----:B------:R-:W-:-:S03]  /*0fe0*/  IMAD.WIDE R34, R45, 0x8, R26 ;  /* 0x000000082d227825 */ /* 0x000fc600078e021a */
[----:B------:R-:W3:Y:S04]  /*0ff0*/  LDG.E.64.CONSTANT R36, desc[UR4][R36.64] ;  /* 0x0000000424247981 */ /* 0x000ee8000c1e9b00 */
[----:B------:R-:W4:Y:S01]  /*1000*/  LDG.E.64.CONSTANT R26, desc[UR4][R26.64] ;  /* 0x000000041a1a7981 */ /* 0x000f22000c1e9b00 */
[----:B------:R-:W-:Y:S01]  /*1010*/  DMUL R32, R32, UR6 ;  /* 0x0000000620207c28 */ /* 0x000fe20008000000 */
[----:B0-----:R-:W0:Y:S02]  /*1020*/  LDC.64 R40, c[0x0][0x398] ;  /* 0x0000e600ff287b82 */ /* 0x001e240000000a00 */
[----:B------:R-:W5:Y:S01]  /*1030*/  LDG.E.64.CONSTANT R34, desc[UR4][R34.64] ;  /* 0x0000000422227981 */ /* 0x000f62000c1e9b00 */
[----:B------:R-:W-:-:S04]  /*1040*/  DADD R30, R28, R30 ;  /* 0x000000001c1e7229 */ /* 0x000fc8000000001e */
[----:B------:R-:W-:-:S08]  /*1050*/  DFMA R20, R20, 1.125, R32 ;  /* 0x3ff200001414782b */ /* 0x000fd00000000020 */
[----:B------:R-:W-:Y:S02]  /*1060*/  DADD R20, R38, R20 ;  /* 0x0000000026147229 */ /* 0x000fe40000000014 */
[----:B------:R-:W-:Y:S02]  /*1070*/  DMUL R38, R30, 0.0625 ;  /* 0x3fb000001e267828 */ /* 0x000fe40000000000 */
[C---:B--2---:R-:W-:Y:S02]  /*1080*/  DADD R32, R22.reuse, R24 ;  /* 0x0000000016207229 */ /* 0x044fe40000000018 */
[--C-:B---3--:R-:W-:Y:S02]  /*1090*/  DADD R22, R22, R36.reuse ;  /* 0x0000000016167229 */ /* 0x108fe40000000024 */
[----:B------:R-:W-:-:S04]  /*10a0*/  DADD R30, R28, R36 ;  /* 0x000000001c1e7229 */ /* 0x000fc80000000024 */
[----:B------:R-:W-:Y:S02]  /*10b0*/  DMUL R32, R32, 0.0625 ;  /* 0x3fb0000020207828 */ /* 0x000fe40000000000 */
[--C-:B----4-:R-:W-:Y:S02]  /*10c0*/  DADD R36, R36, R26.reuse ;  /* 0x0000000024247229 */ /* 0x110fe4000000001a */
[----:B------:R-:W-:Y:S02]  /*10d0*/  DADD R26, R24, R26 ;  /* 0x00000000181a7229 */ /* 0x000fe4000000001a */
[C---:B------:R-:W-:Y:S02]  /*10e0*/  DADD R24, R28.reuse, R24 ;  /* 0x000000001c187229 */ /* 0x040fe40000000018 */
[----:B-----5:R-:W-:Y:S01]  /*10f0*/  DADD R34, R28, R34 ;  /* 0x000000001c227229 */ /* 0x020fe20000000022 */
[----:B------:R-:W-:Y:S02]  /*1100*/  SHF.R.S32.HI R28, RZ, 0x1f, R45 ;  /* 0x0000001fff1c7819 */ /* 0x000fe4000001142d */
[----:B------:R-:W-:Y:S01]  /*1110*/  IADD3 R29, P2, PT, R60, -R45, RZ ;  /* 0x8000002d3c1d7210 */ /* 0x000fe20007f5e0ff */
[----:B------:R-:W-:-:S03]  /*1120*/  DFMA R30, R30, 0.5625, -R32 ;  /* 0x3fe200001e1e782b */ /* 0x000fc60000000820 */
[----:B------:R-:W-:Y:S02]  /*1130*/  IADD3.X R28, PT, PT, R61, ~R28, RZ, P2, !PT ;  /* 0x8000001c3d1c7210 */ /* 0x000fe400017fe4ff */
[----:B------:R-:W-:-:S04]  /*1140*/  LEA R32, P2, R29, UR8, 0x3 ;  /* 0x000000081d207c11 */ /* 0x000fc8000f8418ff */
[----:B------:R-:W-:Y:S02]  /*1150*/  LEA.HI.X R33, R29, UR9, R28, 0x3, P2 ;  /* 0x000000091d217c11 */ /* 0x000fe400090f1c1c */
[----:B------:R-:W-:-:S04]  /*1160*/  IADD3 R29, PT, PT, R19, -0x1, RZ ;  /* 0xffffffff131d7810 */ /* 0x000fc80007ffe0ff */
[----:B------:R-:W2:Y:S01]  /*1170*/  LDG.E.64.CONSTANT R32, desc[UR4][R32.64+-0x10] ;  /* 0xfffff00420207981 */ /* 0x000ea2000c1e9b00 */
[----:B0-----:R-:W-:-:S05]  /*1180*/  IMAD.WIDE R40, R29, 0x8, R40 ;  /* 0x000000081d287825 */ /* 0x001fca00078e0228 */
[----:B------:R-:W2:Y:S01]  /*1190*/  LDG.E.64.CONSTANT R28, desc[UR4][R40.64+0x10] ;  /* 0x00001004281c7981 */ /* 0x000ea2000c1e9b00 */
[----:B------:R-:W-:Y:S02]  /*11a0*/  DMUL R34, R34, 0.0625 ;  /* 0x3fb0000022227828 */ /* 0x000fe40000000000 */
[----:B------:R-:W-:Y:S01]  /*11b0*/  DFMA R22, R22, 0.5625, -R38 ;  /* 0x3fe200001616782b */ /* 0x000fe20000000826 */
[----:B------:R-:W3:Y:S05]  /*11c0*/  LDG.E.64.CONSTANT R38, desc[UR4][R40.64] ;  /* 0x0000000428267981 */ /* 0x000eea000c1e9b00 */
[----:B------:R-:W-:Y:S02]  /*11d0*/  DFMA R26, R26, 0.5625, -R34 ;  /* 0x3fe200001a1a782b */ /* 0x000fe40000000822 */
[----:B------:R-:W3:Y:S01]  /*11e0*/  LDG.E.64.CONSTANT R34, desc[UR4][R40.64+0x8] ;  /* 0x0000080428227981 */ /* 0x000ee2000c1e9b00 */
[----:B------:R-:W-:Y:S01]  /*11f0*/  DMUL R36, R36, 0.0625 ;  /* 0x3fb0000024247828 */ /* 0x000fe20000000000 */
[----:B------:R-:W-:-:S07]  /*1200*/  IMAD.WIDE R42, R45, 0x8, R40 ;  /* 0x000000082d2a7825 */ /* 0x000fce00078e0228 */
[----:B------:R-:W-:Y:S01]  /*1210*/  DFMA R24, R24, 0.5625, -R36 ;  /* 0x3fe200001818782b */ /* 0x000fe20000000824 */
[----:B------:R-:W4:Y:S04]  /*1220*/  LDG.E.64.CONSTANT R40, desc[UR4][R42.64] ;  /* 0x000000042a287981 */ /* 0x000f28000c1e9b00 */
[----:B------:R-:W5:Y:S01]  /*1230*/  LDG.E.64.CONSTANT R36, desc[UR4][R42.64+0x10] ;  /* 0x000010042a247981 */ /* 0x000f62000c1e9b00 */
[----:B--2---:R-:W-:-:S03]  /*1240*/  DADD R28, R32, R28 ;  /* 0x00000000201c7229 */ /* 0x004fc6000000001c */
[----:B------:R-:W5:Y:S01]  /*1250*/  LDG.E.64.CONSTANT R32, desc[UR4][R42.64+-0x8] ;  /* 0xfffff8042a207981 */ /* 0x000f62000c1e9b00 */
[----:B---3--:R-:W-:-:S03]  /*1260*/  DADD R34, R38, R34 ;  /* 0x0000000026227229 */ /* 0x008fc60000000022 */
[----:B------:R0:W4:Y:S01]  /*1270*/  LDG.E.64.CONSTANT R38, desc[UR4][R42.64+0x8] ;  /* 0x000008042a267981 */ /* 0x000122000c1e9b00 */
[----:B------:R-:W-:Y:S01]  /*1280*/  DMUL R28, R28, 0.0625 ;  /* 0x3fb000001c1c7828 */ /* 0x000fe20000000000 */
[----:B0-----:R-:W-:-:S07]  /*1290*/  IMAD.WIDE R42, R45, 0x8, R42 ;  /* 0x000000082d2a7825 */ /* 0x001fce00078e022a */
[----:B------:R-:W-:Y:S01]  /*12a0*/  DFMA R28, R34, 0.5625, -R28 ;  /* 0x3fe20000221c782b */ /* 0x000fe2000000081c */
[----:B------:R-:W2:Y:S01]  /*12b0*/  LDG.E.64.CONSTANT R34, desc[UR4][R42.64+-0x8] ;  /* 0xfffff8042a227981 */ /* 0x000ea2000c1e9b00 */
[----:B-----5:R-:W-:-:S03]  /*12c0*/  DADD R36, R32, R36 ;  /* 0x0000000020247229 */ /* 0x020fc60000000024 */
[----:B------:R-:W2:Y:S05]  /*12d0*/  LDG.E.64.CONSTANT R32, desc[UR4][R42.64+0x10] ;  /* 0x000010042a207981 */ /* 0x000eaa000c1e9b00 */
[----:B------:R-:W-:Y:S02]  /*12e0*/  DMUL R36, R36, 0.0625 ;  /* 0x3fb0000024247828 */ /* 0x000fe40000000000 */
[----:B----4-:R-:W-:-:S08]  /*12f0*/  DADD R38, R40, R38 ;  /* 0x0000000028267229 */ /* 0x010fd00000000026 */
[----:B------:R-:W-:Y:S01]  /*1300*/  DFMA R36, R38, 0.5625, -R36 ;  /* 0x3fe200002624782b */ /* 0x000fe20000000824 */
[----:B------:R-:W-:-:S05]  /*1310*/  IMAD.WIDE R38, R45, 0x8, R42 ;  /* 0x000000082d267825 */ /* 0x000fca00078e022a */
[----:B------:R-:W3:Y:S02]  /*1320*/  LDG.E.64.CONSTANT R40, desc[UR4][R38.64] ;  /* 0x0000000426287981 */ /* 0x000ee4000c1e9b00 */
[----:B------:R-:W-:Y:S02]  /*1330*/  DMUL R30, R36, R30 ;  /* 0x0000001e241e7228 */ /* 0x000fe40000000000 */
[----:B------:R-:W4:Y:S01]  /*1340*/  LDG.E.64.CONSTANT R36, desc[UR4][R42.64+0x8] ;  /* 0x000008042a247981 */ /* 0x000f22000c1e9b00 */
[----:B--2---:R-:W-:-:S03]  /*1350*/  DADD R32, R34, R32 ;  /* 0x0000000022207229 */ /* 0x004fc60000000020 */
[----:B------:R-:W4:Y:S04]  /*1360*/  LDG.E.64.CONSTANT R34, desc[UR4][R42.64] ;  /* 0x000000042a227981 */ /* 0x000f28000c1e9b00 */
[----:B------:R-:W3:Y:S01]  /*1370*/  LDG.E.64.CONSTANT R42, desc[UR4][R38.64+0x8] ;  /* 0x00000804262a7981 */ /* 0x000ee2000c1e9b00 */
[----:B------:R-:W-:Y:S02]  /*1380*/  DMUL R32, R32, 0.0625 ;  /* 0x3fb0000020207828 */ /* 0x000fe40000000000 */
[----:B----4-:R-:W-:-:S08]  /*1390*/  DADD R34, R34, R36 ;  /* 0x0000000022227229 */ /* 0x010fd00000000024 */
[----:B------:R-:W-:Y:S02]  /*13a0*/  DFMA R32, R34, 0.5625, -R32 ;  /* 0x3fe200002220782b */ /* 0x000fe40000000820 */
[----:B---3--:R-:W-:Y:S01]  /*13b0*/  DADD R40, R40, R42 ;  /* 0x0000000028287229 */ /* 0x008fe2000000002a */
[----:B------:R-:W2:Y:S04]  /*13c0*/  LDG.E.64.CONSTANT R34, desc[UR4][R38.64+-0x8] ;  /* 0xfffff80426227981 */ /* 0x000ea8000c1e9b00 */
[----:B------:R-:W2:Y:S01]  /*13d0*/  LDG.E.64.CONSTANT R42, desc[UR4][R38.64+0x10] ;  /* 0x00001004262a7981 */ /* 0x000ea2000c1e9b00 */
[----:B------:R-:W-:-:S04]  /*13e0*/  LEA R36, P2, R60, UR10, 0x3 ;  /* 0x0000000a3c247c11 */ /* 0x000fc8000f8418ff */
[----:B------:R-:W-:-:S05]  /*13f0*/  LEA.HI.X R37, R60, UR11, R61, 0x3, P2 ;  /* 0x0000000b3c257c11 */ /* 0x000fca00090f1c3d */
[----:B------:R-:W3:Y:S01]  /*1400*/  LDG.E.64 R38, desc[UR4][R36.64] ;  /* 0x0000000424267981 */ /* 0x000ee2000c1e1b00 */
[----:B------:R-:W-:Y:S01]  /*1410*/  DFMA R24, R32, R24, -R30 ;  /* 0x000000182018722b */ /* 0x000fe2000000081e */
[----:B------:R-:W-:-:S05]  /*1420*/  VIADD R59, R59, 0x1 ;  /* 0x000000013b3b7836 */ /* 0x000fca0000000000 */
[----:B------:R-:W-:Y:S01]  /*1430*/  ISETP.NE.AND P2, PT, R59, RZ, PT ;  /* 0x000000ff3b00720c */ /* 0x000fe20003f45270 */
[----:B------:R-:W-:Y:S01]  /*1440*/  IMAD.IADD R19, R19, 0x1, R45 ;  /* 0x0000000113137824 */ /* 0x000fe200078e022d */
[-C--:B------:R-:W-:Y:S02]  /*1450*/  IADD3 R0, PT, PT, R0, R45.reuse, RZ ;  /* 0x0000002d00007210 */ /* 0x080fe40007ffe0ff */
[-C--:B------:R-:W-:Y:S02]  /*1460*/  IADD3 R2, PT, PT, R2, R45.reuse, RZ ;  /* 0x0000002d02027210 */ /* 0x080fe40007ffe0ff */
[-C--:B------:R-:W-:Y:S02]  /*1470*/  IADD3 R44, PT, PT, R44, R45.reuse, RZ ;  /* 0x0000002d2c2c7210 */ /* 0x080fe40007ffe0ff */
[-C--:B------:R-:W-:Y:S02]  /*1480*/  IADD3 R4, PT, PT, R4, R45.reuse, RZ ;  /* 0x0000002d04047210 */ /* 0x080fe40007ffe0ff */
[----:B------:R-:W-:-:S02]  /*1490*/  IADD3 R6, PT, PT, R6, R45, RZ ;  /* 0x0000002d06067210 */ /* 0x000fc40007ffe0ff */
[----:B------:R-:W-:Y:S01]  /*14a0*/  IADD3 R60, PT, PT, R60, R45, RZ ;  /* 0x0000002d3c3c7210 */ /* 0x000fe20007ffe0ff */
[----:B--2---:R-:W-:-:S08]  /*14b0*/  DADD R34, R34, R42 ;  /* 0x0000000022227229 */ /* 0x004fd0000000002a */
[----:B------:R-:W-:-:S08]  /*14c0*/  DMUL R34, R34, 0.0625 ;  /* 0x3fb0000022227828 */ /* 0x000fd00000000000 */
[----:B------:R-:W-:-:S08]  /*14d0*/  DFMA R34, R40, 0.5625, -R34 ;  /* 0x3fe200002822782b */ /* 0x000fd00000000822 */
[----:B------:R-:W-:-:S08]  /*14e0*/  DMUL R26, R34, R26 ;  /* 0x0000001a221a7228 */ /* 0x000fd00000000000 */
[----:B------:R-:W-:-:S08]  /*14f0*/  DFMA R22, R28, R22, -R26 ;  /* 0x000000161c16722b */ /* 0x000fd0000000081a */
[----:B------:R-:W-:-:S08]  /*1500*/  DMUL R22, R22, UR6 ;  /* 0x0000000616167c28 */ /* 0x000fd00008000000 */
[----:B------:R-:W-:-:S08]  /*1510*/  DFMA R22, R24, 1.125, R22 ;  /* 0x3ff200001816782b */ /* 0x000fd00000000016 */
[----:B------:R-:W-:-:S08]  /*1520*/  DADD R20, R20, R22 ;  /* 0x0000000014147229 */ /* 0x000fd00000000016 */
[----:B---3--:R-:W-:-:S07]  /*1530*/  DADD R20, R20, R38 ;  /* 0x0000000014147229 */ /* 0x008fce0000000026 */
[----:B------:R0:W-:Y:S01]  /*1540*/  STG.E.64 desc[UR4][R36.64], R20 ;  /* 0x0000001424007986 */ /* 0x0001e2000c101b04 */
[----:B------:R-:W-:Y:S05]  /*1550*/  @P2 BRA `(.L_x_4) ;  /* 0xffffffec00f42947 */ /* 0x000fea000383ffff */
[----:B------:R-:W-:Y:S05]  /*1560*/  EXIT ;  /* 0x000000000000794d */ /* 0x000fea0003800000 */
.L_x_5:
[----:B------:R-:W-:-:S00]  /*1570*/  BRA `(.L_x_5) ;  /* 0xfffffffc00fc7947 */ /* 0x000fc0000383ffff */
[----:B------:R-:W-:-:S00]  /*1580*/  NOP ;  /* 0x0000000000007918 */ /* 0x000fc00000000000 */
[----:B------:R-:W-:-:S00]  /*1590*/  NOP ;  /* 0x0000000000007918 */ /* 0x000fc00000000000 */
[----:B------:R-:W-:-:S00]  /*15a0*/  NOP ;  /* 0x0000000000007918 */ /* 0x000fc00000000000 */
[----:B------:R-:W-:-:S00]  /*15b0*/  NOP ;  /* 0x0000000000007918 */ /* 0x000fc00000000000 */
[----:B------:R-:W-:-:S00]  /*15c0*/  NOP ;  /* 0x0000000000007918 */ /* 0x000fc00000000000 */
[----:B------:R-:W-:-:S00]  /*15d0*/  NOP ;  /* 0x0000000000007918 */ /* 0x000fc00000000000 */
[----:B------:R-:W-:-:S00]  /*15e0*/  NOP ;  /* 0x0000000000007918 */ /* 0x000fc00000000000 */
[----:B------:R-:W-:-:S00]  /*15f0*/  NOP ;  /* 0x0000000000007918 */ /* 0x000fc00000000000 */
.L_x_7:


//--------------------- .text._Z9advec_gpuPdPKdS1_S1_iiiiiiii --------------------------
	.section	.text._Z9advec_gpuPdPKdS1_S1_iiiiiiii,"ax",@progbits
	.align	128
        .global         _Z9advec_gpuPdPKdS1_S1_iiiiiiii
        .type           _Z9advec_gpuPdPKdS1_S1_iiiiiiii,@function
        .size           _Z9advec_gpuPdPKdS1_S1_iiiiiiii,(.L_x_8 - _Z9advec_gpuPdPKdS1_S1_iiiiiiii)
        .other          _Z9advec_gpuPdPKdS1_S1_iiiiiiii,@"STO_CUDA_ENTRY STV_DEFAULT"
_Z9advec_gpuPdPKdS1_S1_iiiiiiii:
.text._Z9advec_gpuPdPKdS1_S1_iiiiiiii:
[----:B------:R-:W-:Y:S01]  /*0000*/  LDC R1, c[0x0][0x37c] ;  /* 0x0000df00ff017b82 */ /* 0x000fe20000000800 */
[----:B------:R-:W0:Y:S07]  /*0010*/  S2R R5, SR_TID.Y ;  /* 0x0000000000057919 */ /* 0x000e2e0000002200 */
[----:B------:R-:W1:Y:S01]  /*0020*/  LDC R0, c[0x0][0x360] ;  /* 0x0000d800ff007b82 */ /* 0x000e620000000800 */
[----:B------:R-:W2:Y:S01]  /*0030*/  LDCU.128 UR8, c[0x0][0x3a0] ;  /* 0x00007400ff0877ac */ /* 0x000ea20008000c00 */
[----:B------:R-:W1:Y:S06]  /*0040*/  S2R R3, SR_TID.X ;  /* 0x0000000000037919 */ /* 0x000e6c0000002100 */
[----:B------:R-:W0:Y:S08]  /*0050*/  S2UR UR5, SR_CTAID.Y ;  /* 0x00000000000579c3 */ /* 0x000e300000002600 */
[----:B------:R-:W0:Y:S08]  /*0060*/  LDC R2, c[0x0][0x364] ;  /* 0x0000d900ff027b82 */ /* 0x000e300000000800 */
[----:B------:R-:W1:Y:S08]  /*0070*/  S2UR UR4, SR_CTAID.X ;  /* 0x00000000000479c3 */ /* 0x000e700000002500 */
[----:B------:R-:W3:Y:S08]  /*0080*/  S2UR UR6, SR_CTAID.Z ;  /* 0x00000000000679c3 */ /* 0x000ef00000002700 */
[----:B------:R-:W3:Y:S01]  /*0090*/  LDC.64 R6, c[0x0][0x3b0] ;  /* 0x0000ec00ff067b82 */ /* 0x000ee20000000a00 */
[----:B0-----:R-:W-:-:S05]  /*00a0*/  IMAD R2, R2, UR5, R5 ;  /* 0x0000000502027c24 */ /* 0x001fca000f8e0205 */
[----:B--2---:R-:W-:Y:S01]  /*00b0*/  IADD3 R4, PT, PT, R2, UR10, RZ ;  /* 0x0000000a02047c10 */ /* 0x004fe2000fffe0ff */
[----:B-1----:R-:W-:-:S03]  /*00c0*/  IMAD R0, R0, UR4, R3 ;  /* 0x0000000400007c24 */ /* 0x002fc6000f8e0203 */
[----:B------:R-:W-:Y:S02]  /*00d0*/  ISETP.GE.AND P0, PT, R4, UR11, PT ;  /* 0x0000000b04007c0c */ /* 0x000fe4000bf06270 */
[----:B------:R-:W-:-:S04]  /*00e0*/  IADD3 R5, PT, PT, R0, UR8, RZ ;  /* 0x0000000800057c10 */ /* 0x000fc8000fffe0ff */
[----:B------:R-:W-:Y:S02]  /*00f0*/  ISETP.GE.OR P0, PT, R5, UR9, P0 ;  /* 0x0000000905007c0c */ /* 0x000fe40008706670 */
[----:B---3--:R-:W-:-:S04]  /*0100*/  IADD3 R0, PT, PT, R6, UR6, RZ ;  /* 0x0000000606007c10 */ /* 0x008fc8000fffe0ff */
[----:B------:R-:W-:-:S13]  /*0110*/  ISETP.GE.OR P0, PT, R0, R7, P0 ;  /* 0x000000070000720c */ /* 0x000fda0000706670 */
[----:B------:R-:W-:Y:S05]  /*0120*/  @P0 EXIT ;  /* 0x000000000000094d */ /* 0x000fea0003800000 */
[----:B------:R-:W0:Y:S01]  /*0130*/  LDC.64 R2, c[0x0][0x3b8] ;  /* 0x0000ee00ff027b82 */ /* 0x000e220000000a00 */
[----:B------:R-:W1:Y:S01]  /*0140*/  LDCU.64 UR6, c[0x0][0x390] ;  /* 0x00007200ff0677ac */ /* 0x000e620008000a00 */
[----:B------:R-:W2:Y:S06]  /*0150*/  LDCU.64 UR4, c[0x0][0x358] ;  /* 0x00006b00ff0477ac */ /* 0x000eac0008000a00 */
[----:B------:R-:W3:Y:S01]  /*0160*/  LDC.64 R24, c[0x0][0x390] ;  /* 0x0000e400ff187b82 */ /* 0x000ee20000000a00 */
[----:B0-----:R-:W-:Y:S01]  /*0170*/  IMAD R4, R4, R2, R5 ;  /* 0x0000000204047224 */ /* 0x001fe200078e0205 */
[----:B------:R-:W-:-:S02]  /*0180*/  SHF.R.S32.HI R7, RZ, 0x1f, R2 ;  /* 0x0000001fff077819 */ /* 0x000fc40000011402 */
[----:B------:R-:W-:Y:S01]  /*0190*/  LOP3.LUT R5, RZ, R2, RZ, 0x33, !PT ;  /* 0x00000002ff057212 */ /* 0x000fe200078e33ff */
[----:B------:R-:W-:-:S05]  /*01a0*/  IMAD R0, R0, R3, R4 ;  /* 0x0000000300007224 */ /* 0x000fca00078e0204 */
[----:B------:R-:W-:Y:S02]  /*01b0*/  SHF.R.S32.HI R4, RZ, 0x1f, R0 ;  /* 0x0000001fff047819 */ /* 0x000fe40000011400 */
[C---:B------:R-:W-:Y:S02]  /*01c0*/  IADD3 R6, P0, PT, R0.reuse, -R2, RZ ;  /* 0x8000000200067210 */ /* 0x040fe40007f1e0ff */
[----:B------:R-:W-:Y:S02]  /*01d0*/  IADD3 R5, PT, PT, R0, R5, RZ ;  /* 0x0000000500057210 */ /* 0x000fe40007ffe0ff */
[----:B------:R-:W-:Y:S02]  /*01e0*/  IADD3.X R7, PT, PT, R4, ~R7, RZ, P0, !PT ;  /* 0x8000000704077210 */ /* 0x000fe400007fe4ff */
[----:B-1----:R-:W-:Y:S01]  /*01f0*/  LEA R10, P0, R6, UR6, 0x3 ;  /* 0x00000006060a7c11 */ /* 0x002fe2000f8018ff */
[----:B---3--:R-:W-:-:S03]  /*0200*/  IMAD.WIDE R24, R5, 0x8, R24 ;  /* 0x0000000805187825 */ /* 0x008fc600078e0218 */
[----:B------:R-:W-:Y:S02]  /*0210*/  LEA.HI.X R11, R6, UR7, R7, 0x3, P0 ;  /* 0x00000007060b7c11 */ /* 0x000fe400080f1c07 */
[----:B--2---:R-:W2:Y:S04]  /*0220*/  LDG.E.64.CONSTANT R12, desc[UR4][R24.64+0x10] ;  /* 0x00001004180c7981 */ /* 0x004ea8000c1e9b00 */
[----:B------:R-:W3:Y:S04]  /*0230*/  LDG.E.64.CONSTANT R16, desc[UR4][R24.64] ;  /* 0x0000000418107981 */ /* 0x000ee8000c1e9b00 */
[----:B------:R-:W2:Y:S04]  /*0240*/  LDG.E.64.CONSTANT R10, desc[UR4][R10.64+-0x10] ;  /* 0xfffff0040a0a7981 */ /* 0x000ea8000c1e9b00 */
[----:B------:R-:W3:Y:S01]  /*0250*/  LDG.E.64.CONSTANT R6, desc[UR4][R24.64+0x8] ;  /* 0x0000080418067981 */ /* 0x000ee2000c1e9b00 */
[----:B------:R-:W-:-:S05]  /*0260*/  IMAD.WIDE R26, R2, 0x8, R24 ;  /* 0x00000008021a7825 */ /* 0x000fca00078e0218 */
[----:B------:R-:W4:Y:S04]  /*0270*/  LDG.E.64.CONSTANT R8, desc[UR4][R26.64+-0x8] ;  /* 0xfffff8041a087981 */ /* 0x000f28000c1e9b00 */
[----:B------:R-:W4:Y:S04]  /*0280*/  LDG.E.64.CONSTANT R22, desc[UR4][R26.64+0x10] ;  /* 0x000010041a167981 */ /* 0x000f28000c1e9b00 */
[----:B------:R-:W5:Y:S04]  /*0290*/  LDG.E.64.CONSTANT R18, desc[UR4][R26.64] ;  /* 0x000000041a127981 */ /* 0x000f68000c1e9b00 */
[----:B------:R-:W5:Y:S01]  /*02a0*/  LDG.E.64.CONSTANT R20, desc[UR4][R26.64+0x8] ;  /* 0x000008041a147981 */ /* 0x000f62000c1e9b00 */
[----:B------:R-:W-:-:S05]  /*02b0*/  IMAD.WIDE R28, R2, 0x8, R26 ;  /* 0x00000008021c7825 */ /* 0x000fca00078e021a */
[----:B------:R-:W5:Y:S04]  /*02c0*/  LDG.E.64.CONSTANT R14, desc[UR4][R28.64] ;  /* 0x000000041c0e7981 */ /* 0x000f68000c1e9b00 */
[----:B------:R-:W5:Y:S01]  /*02d0*/  LDG.E.64.CONSTANT R4, desc[UR4][R28.64+0x8] ;  /* 0x000008041c047981 */ /* 0x000f62000c1e9b00 */
[----:B--2---:R-:W-:-:S03]  /*02e0*/  DADD R12, R10, R12 ;  /* 0x000000000a0c7229 */ /* 0x004fc6000000000c */
[----:B------:R-:W2:Y:S01]  /*02f0*/  LDG.E.64.CONSTANT R10, desc[UR4][R28.64+0x10] ;  /* 0x000010041c0a7981 */ /* 0x000ea2000c1e9b00 */
[----:B---3--:R-:W-:-:S03]  /*0300*/  DADD R16, R16, R6 ;  /* 0x0000000010107229 */ /* 0x008fc60000000006 */
[----:B------:R-:W2:Y:S01]  /*0310*/  LDG.E.64.CONSTANT R6, desc[UR4][R28.64+-0x8] ;  /* 0xfffff8041c067981 */ /* 0x000ea2000c1e9b00 */
[----:B----4-:R-:W-:Y:S01]  /*0320*/  DADD R22, R8, R22 ;  /* 0x0000000008167229 */ /* 0x010fe20000000016 */
[----:B------:R-:W0:Y:S01]  /*0330*/  LDC.64 R8, c[0x0][0x388] ;  /* 0x0000e200ff087b82 */ /* 0x000e220000000a00 */
[----:B------:R-:W-:Y:S02]  /*0340*/  DMUL R12, R12, 0.0625 ;  /* 0x3fb000000c0c7828 */ /* 0x000fe40000000000 */
[----:B-----5:R-:W-:-:S04]  /*0350*/  DADD R20, R18, R20 ;  /* 0x0000000012147229 */ /* 0x020fc80000000014 */
[----:B------:R-:W-:Y:S01]  /*0360*/  DMUL R22, R22, 0.0625 ;  /* 0x3fb0000016167828 */ /* 0x000fe20000000000 */
[----:B------:R-:W-:Y:S01]  /*0370*/  IMAD R19, R2, -0x3, R0 ;  /* 0xfffffffd02137824 */ /* 0x000fe200078e0200 */
[----:B------:R-:W-:-:S06]  /*0380*/  DFMA R16, R16, 0.5625, -R12 ;  /* 0x3fe200001010782b */ /* 0x000fcc000000080c */
[----:B------:R-:W-:Y:S01]  /*0390*/  DFMA R24, R20, 0.5625, -R22 ;  /* 0x3fe200001418782b */ /* 0x000fe20000000816 */
[----:B0-----:R-:W-:-:S04]  /*03a0*/  IMAD.WIDE R18, R19, 0x8, R8 ;  /* 0x0000000813127825 */ /* 0x001fc800078e0208 */
[----:B------:R-:W-:Y:S01]  /*03b0*/  IMAD.WIDE R22, R0, 0x8, R8 ;  /* 0x0000000800167825 */ /* 0x000fe200078e0208 */
[----:B------:R-:W-:-:S03]  /*03c0*/  DADD R14, R14, R4 ;  /* 0x000000000e0e7229 */ /* 0x000fc60000000004 */
[C---:B------:R-:W-:Y:S01]  /*03d0*/  IMAD.WIDE R12, R2.reuse, 0x8, R18 ;  /* 0x00000008020c7825 */ /* 0x040fe200078e0212 */
[----:B------:R-:W3:Y:S04]  /*03e0*/  LDG.E.64.CONSTANT R4, desc[UR4][R22.64] ;  /* 0x0000000416047981 */ /* 0x000ee8000c1e9b00 */
[----:B------:R-:W3:Y:S01]  /*03f0*/  LDG.E.64.CONSTANT R18, desc[UR4][R18.64] ;  /* 0x0000000412127981 */ /* 0x000ee2000c1e9b00 */
[----:B--2---:R-:W-:Y:S01]  /*0400*/  DADD R10, R6, R10 ;  /* 0x00000000060a7229 */ /* 0x004fe2000000000a */
[----:B------:R-:W-:Y:S02]  /*0410*/  IMAD.WIDE R6, R2, 0x8, R12 ;  /* 0x0000000802067825 */ /* 0x000fe400078e020c */
[----:B------:R-:W2:Y:S04]  /*0420*/  LDG.E.64.CONSTANT R12, desc[UR4][R12.64] ;  /* 0x000000040c0c7981 */ /* 0x000ea8000c1e9b00 */
[----:B------:R-:W2:Y:S01]  /*0430*/  LDG.E.64.CONSTANT R6, desc[UR4][R6.64] ;  /* 0x0000000406067981 */ /* 0x000ea2000c1e9b00 */
[----:B------:R-:W-:-:S08]  /*0440*/  DMUL R10, R10, 0.0625 ;  /* 0x3fb000000a0a7828 */ /* 0x000fd00000000000 */
[----:B------:R-:W-:Y:S02]  /*0450*/  DFMA R10, R14, 0.5625, -R10 ;  /* 0x3fe200000e0a782b */ /* 0x000fe4000000080a */
[----:B---3--:R-:W-:-:S08]  /*0460*/  DADD R20, R4, R18 ;  /* 0x0000000004147229 */ /* 0x008fd00000000012 */
[----:B------:R-:W-:Y:S02]  /*0470*/  DMUL R14, R20, 0.0625 ;  /* 0x3fb00000140e7828 */ /* 0x000fe40000000000 */
[----:B--2---:R-:W-:-:S08]  /*0480*/  DADD R20, R12, R6 ;  /* 0x000000000c147229 */ /* 0x004fd00000000006 */
[----:B------:R-:W-:Y:S01]  /*0490*/  DFMA R14, R20, 0.5625, -R14 ;  /* 0x3fe20000140e782b */ /* 0x000fe2000000080e */
[----:B------:R-:W-:-:S05]  /*04a0*/  IMAD.WIDE R20, R2, 0x8, R22 ;  /* 0x0000000802147825 */ /* 0x000fca00078e0216 */
[----:B------:R0:W2:Y:S02]  /*04b0*/  LDG.E.64.CONSTANT R26, desc[UR4][R20.64] ;  /* 0x00000004141a7981 */ /* 0x0000a4000c1e9b00 */
[----:B0-----:R-:W-:Y:S01]  /*04c0*/  IMAD.WIDE R20, R2, 0x8, R20 ;  /* 0x0000000802147825 */ /* 0x001fe200078e0214 */
[----:B--2---:R-:W-:-:S08]  /*04d0*/  DADD R18, R12, R26 ;  /* 0x000000000c127229 */ /* 0x004fd0000000001a */
[----:B------:R-:W-:Y:S02]  /*04e0*/  DMUL R12, R18, 0.0625 ;  /* 0x3fb00000120c7828 */ /* 0x000fe40000000000 */
[----:B------:R-:W-:-:S08]  /*04f0*/  DADD R18, R4, R6 ;  /* 0x0000000004127229 */ /* 0x000fd00000000006 */
[----:B------:R-:W-:-:S08]  /*0500*/  DFMA R12, R18, 0.5625, -R12 ;  /* 0x3fe20000120c782b */ /* 0x000fd0000000080c */
[----:B------:R-:W-:Y:S02]  /*0510*/  DMUL R24, R24, R12 ;  /* 0x0000000c18187228 */ /* 0x000fe40000000000 */
[----:B------:R0:W2:Y:S01]  /*0520*/  LDG.E.64.CONSTANT R12, desc[UR4][R20.64] ;  /* 0x00000004140c7981 */ /* 0x0000a2000c1e9b00 */
[----:B------:R-:W-:-:S06]  /*0530*/  IMAD.WIDE R18, R2, 0x8, R20 ;  /* 0x0000000802127825 */ /* 0x000fcc00078e0214 */
[----:B------:R-:W3:Y:S01]  /*0540*/  LDG.E.64.CONSTANT R18, desc[UR4][R18.64] ;  /* 0x0000000412127981 */ /* 0x000ee2000c1e9b00 */
[----:B0-----:R-:W-:Y:S01]  /*0550*/  DADD R20, R4, R26 ;  /* 0x0000000004147229 */ /* 0x001fe2000000001a */
[----:B------:R-:W-:Y:S01]  /*0560*/  IMAD.WIDE R28, R2, 0x8, R28 ;  /* 0x00000008021c7825 */ /* 0x000fe200078e021c */
[----:B--2---:R-:W-:-:S08]  /*0570*/  DADD R6, R6, R12 ;  /* 0x0000000006067229 */ /* 0x004fd0000000000c */
[----:B------:R-:W-:-:S08]  /*0580*/  DMUL R6, R6, 0.0625 ;  /* 0x3fb0000006067828 */ /* 0x000fd00000000000 */
[----:B------:R-:W-:Y:S02]  /*0590*/  DFMA R6, R20, 0.5625, -R6 ;  /* 0x3fe200001406782b */ /* 0x000fe40000000806 */
[----:B------:R-:W-:Y:S01]  /*05a0*/  DADD R26, R26, R12 ;  /* 0x000000001a1a7229 */ /* 0x000fe2000000000c */
[----:B------:R-:W2:Y:S04]  /*05b0*/  LDG.E.64.CONSTANT R20, desc[UR4][R28.64+0x8] ;  /* 0x000008041c147981 */ /* 0x000ea8000c1e9b00 */
[----:B------:R-:W2:Y:S01]  /*05c0*/  LDG.E.64.CONSTANT R12, desc[UR4][R28.64] ;  /* 0x000000041c0c7981 */ /* 0x000ea2000c1e9b00 */
[----:B------:R-:W-:-:S03]  /*05d0*/  DFMA R10, R10, R6, -R24 ;  /* 0x000000060a0a722b */ /* 0x000fc60000000818 */
[----:B------:R-:W4:Y:S04]  /*05e0*/  LDG.E.64.CONSTANT R24, desc[UR4][R28.64+-0x8] ;  /* 0xfffff8041c187981 */ /* 0x000f28000c1e9b00 */
[----:B------:R-:W4:Y:S01]  /*05f0*/  LDG.E.64.CONSTANT R6, desc[UR4][R28.64+0x10] ;  /* 0x000010041c067981 */ /* 0x000f22000c1e9b00 */
[----:B---3--:R-:W-:-:S08]  /*0600*/  DADD R18, R4, R18 ;  /* 0x0000000004127229 */ /* 0x008fd00000000012 */
[----:B------:R-:W-:-:S08]  /*0610*/  DMUL R18, R18, 0.0625 ;  /* 0x3fb0000012127828 */ /* 0x000fd00000000000 */
[----:B------:R-:W-:Y:S02]  /*0620*/  DFMA R18, R26, 0.5625, -R18 ;  /* 0x3fe200001a12782b */ /* 0x000fe40000000812 */
[----:B--2---:R-:W-:Y:S01]  /*0630*/  DADD R20, R12, R20 ;  /* 0x000000000c147229 */ /* 0x004fe20000000014 */
[----:B------:R-:W2:Y:S01]  /*0640*/  LDG.E.64.CONSTANT R12, desc[UR4][R22.64+-0x8] ;  /* 0xfffff804160c7981 */ /* 0x000ea2000c1e9b00 */
[----:B----4-:R-:W-:-:S03]  /*0650*/  DADD R26, R24, R6 ;  /* 0x00000000181a7229 */ /* 0x010fc60000000006 */
[----:B------:R-:W3:Y:S04]  /*0660*/  LDG.E.64.CONSTANT R24, desc[UR4][R22.64+-0x10] ;  /* 0xfffff00416187981 */ /* 0x000ee8000c1e9b00 */
[----:B------:R-:W3:Y:S01]  /*0670*/  LDG.E.64.CONSTANT R6, desc[UR4][R22.64+0x8] ;  /* 0x0000080416067981 */ /* 0x000ee2000c1e9b00 */
[----:B------:R-:W-:-:S08]  /*0680*/  DMUL R26, R26, 0.0625 ;  /* 0x3fb000001a1a7828 */ /* 0x000fd00000000000 */
[----:B------:R-:W-:Y:S02]  /*0690*/  DFMA R20, R20, 0.5625, -R26 ;  /* 0x3fe200001414782b */ /* 0x000fe4000000081a */
[----:B------:R-:W4:Y:S06]  /*06a0*/  LDG.E.64.CONSTANT R26, desc[UR4][R22.64+0x10] ;  /* 0x00001004161a7981 */ /* 0x000f2c000c1e9b00 */
[----:B------:R-:W-:Y:S01]  /*06b0*/  DMUL R20, R20, R18 ;  /* 0x0000001214147228 */ /* 0x000fe20000000000 */
[----:B------:R-:W5:Y:S07]  /*06c0*/  LDG.E.64.CONSTANT R18, desc[UR4][R22.64+-0x18] ;  /* 0xffffe80416127981 */ /* 0x000f6e000c1e9b00 */
[----:B------:R-:W-:Y:S01]  /*06d0*/  DFMA R14, R16, R14, -R20 ;  /* 0x0000000e100e722b */ /* 0x000fe20000000814 */
[----:B------:R0:W5:Y:S02]  /*06e0*/  LDG.E.64.CONSTANT R16, desc[UR4][R22.64+0x18] ;  /* 0x0000180416107981 */ /* 0x000164000c1e9b00 */
[----:B0-----:R-:W-:Y:S01]  /*06f0*/  IMAD.WIDE R22, R3, 0x8, R22 ;  /* 0x0000000803167825 */ /* 0x001fe200078e0216 */
[----:B--2---:R-:W-:-:S02]  /*0700*/  DADD R20, R12, R4 ;  /* 0x000000000c147229 */ /* 0x004fc40000000004 */
[----:B---3--:R-:W-:-:S08]  /*0710*/  DADD R28, R24, R6 ;  /* 0x00000000181c7229 */ /* 0x008fd00000000006 */
[----:B------:R-:W-:-:S08]  /*0720*/  DMUL R28, R28, 0.0625 ;  /* 0x3fb000001c1c7828 */ /* 0x000fd00000000000 */
[----:B------:R-:W-:Y:S02]  /*0730*/  DFMA R20, R20, 0.5625, -R28 ;  /* 0x3fe200001414782b */ /* 0x000fe4000000081c */
[----:B----4-:R-:W-:Y:S02]  /*0740*/  DADD R28, R12, R26 ;  /* 0x000000000c1c7229 */ /* 0x010fe4000000001a */
[----:B------:R-:W-:Y:S02]  /*0750*/  DADD R24, R24, R12 ;  /* 0x0000000018187229 */ /* 0x000fe4000000000c */
[----:B------:R-:W-:Y:S02]  /*0760*/  DADD R12, R6, R26 ;  /* 0x00000000060c7229 */ /* 0x000fe4000000001a */
[----:B------:R-:W-:Y:S02]  /*0770*/  DADD R6, R4, R6 ;  /* 0x0000000004067229 */ /* 0x000fe40000000006 */
[----:B------:R-:W-:-:S02]  /*0780*/  DMUL R28, R28, 0.0625 ;  /* 0x3fb000001c1c7828 */ /* 0x000fc40000000000 */
[----:B-----5:R-:W-:Y:S02]  /*0790*/  DADD R18, R18, R4 ;  /* 0x0000000012127229 */ /* 0x020fe40000000004 */
[----:B------:R-:W-:-:S04]  /*07a0*/  DMUL R20, R20, R20 ;  /* 0x0000001414147228 */ /* 0x000fc80000000000 */
[----:B------:R-:W-:Y:S01]  /*07b0*/  DFMA R6, R6, 0.5625, -R28 ;  /* 0x3fe200000606782b */ /* 0x000fe2000000081c */
[----:B------:R-:W-:Y:S01]  /*07c0*/  IMAD R29, R3, -0x3, R0 ;  /* 0xfffffffd031d7824 */ /* 0x000fe200078e0200 */
[----:B------:R-:W-:-:S03]  /*07d0*/  DMUL R18, R18, 0.0625 ;  /* 0x3fb0000012127828 */ /* 0x000fc60000000000 */
[----:B------:R-:W-:-:S03]  /*07e0*/  IMAD.WIDE R28, R29, 0x8, R8 ;  /* 0x000000081d1c7825 */ /* 0x000fc600078e0208 */
[----:B------:R-:W-:Y:S02]  /*07f0*/  DFMA R6, R6, R6, -R20 ;  /* 0x000000060606722b */ /* 0x000fe40000000814 */
[----:B------:R-:W-:Y:S01]  /*0800*/  DADD R20, R4, R16 ;  /* 0x0000000004147229 */ /* 0x000fe20000000010 */
[C---:B------:R-:W-:Y:S01]  /*0810*/  IMAD.WIDE R8, R3.reuse, 0x8, R28 ;  /* 0x0000000803087825 */ /* 0x040fe200078e021c */
[----:B------:R-:W2:Y:S01]  /*0820*/  LDG.E.64.CONSTANT R16, desc[UR4][R28.64] ;  /* 0x000000041c107981 */ /* 0x000ea2000c1e9b00 */
[----:B------:R-:W-:Y:S02]  /*0830*/  DFMA R24, R24, 0.5625, -R18 ;  /* 0x3fe200001818782b */ /* 0x000fe40000000812 */
[----:B------:R-:W-:-:S03]  /*0840*/  IMAD.WIDE R18, R3, 0x8, R8 ;  /* 0x0000000803127825 */ /* 0x000fc600078e0208 */
[----:B------:R-:W-:Y:S01]  /*0850*/  DMUL R20, R20, 0.0625 ;  /* 0x3fb0000014147828 */ /* 0x000fe20000000000 */
[----:B------:R-:W3:Y:S04]  /*0860*/  LDG.E.64.CONSTANT R8, desc[UR4][R8.64] ;  /* 0x0000000408087981 */ /* 0x000ee8000c1e9b00 */
[----:B------:R-:W3:Y:S03]  /*0870*/  LDG.E.64.CONSTANT R18, desc[UR4][R18.64] ;  /* 0x0000000412127981 */ /* 0x000ee6000c1e9b00 */
[----:B------:R-:W-:Y:S01]  /*0880*/  DFMA R26, R12, 0.5625, -R20 ;  /* 0x3fe200000c1a782b */ /* 0x000fe20000000814 */
[----:B------:R-:W-:Y:S02]  /*0890*/  IMAD.WIDE R20, R3, 0x8, R22 ;  /* 0x0000000803147825 */ /* 0x000fe400078e0216 */
[----:B------:R-:W4:Y:S04]  /*08a0*/  LDG.E.64.CONSTANT R22, desc[UR4][R22.64] ;  /* 0x0000000416167981 */ /* 0x000f28000c1e9b00 */
[----:B------:R0:W5:Y:S01]  /*08b0*/  LDG.E.64.CONSTANT R12, desc[UR4][R20.64] ;  /* 0x00000004140c7981 */ /* 0x000162000c1e9b00 */
[----:B------:R-:W-:Y:S01]  /*08c0*/  DMUL R26, R26, R26 ;  /* 0x0000001a1a1a7228 */ /* 0x000fe20000000000 */
[----:B------:R-:W-:Y:S01]  /*08d0*/  UMOV UR8, 0x55555555 ;  /* 0x5555555500087882 */ /* 0x000fe20000000000 */
[----:B------:R-:W-:-:S06]  /*08e0*/  UMOV UR9, 0x3fa55555 ;  /* 0x3fa5555500097882 */ /* 0x000fcc0000000000 */
[----:B------:R-:W-:Y:S02]  /*08f0*/  DFMA R26, R24, R24, -R26 ;  /* 0x00000018181a722b */ /* 0x000fe4000000081a */
[----:B------:R-:W-:Y:S01]  /*0900*/  DMUL R24, R14, UR8 ;  /* 0x000000080e187c28 */ /* 0x000fe20008000000 */
[----:B------:R-:W-:Y:S01]  /*0910*/  UMOV UR6, 0x55555555 ;  /* 0x5555555500067882 */ /* 0x000fe20000000000 */
[----:B------:R-:W-:-:S04]  /*0920*/  UMOV UR7, 0x3fa55555 ;  /* 0x3fa5555500077882 */ /* 0x000fc80000000000 */
[----:B------:R-:W-:Y:S02]  /*0930*/  DMUL R14, R26, UR6 ;  /* 0x000000061a0e7c28 */ /* 0x000fe40008000000 */
[----:B--2---:R-:W-:Y:S01]  /*0940*/  DADD R16, R4, R16 ;  /* 0x0000000004107229 */ /* 0x004fe20000000010 */
[----:B0-----:R-:W-:Y:S01]  /*0950*/  IMAD.WIDE R20, R3, 0x8, R20 ;  /* 0x0000000803147825 */ /* 0x001fe200078e0214 */
[----:B------:R-:W-:Y:S01]  /*0960*/  DFMA R24, R10, 1.125, R24 ;  /* 0x3ff200000a18782b */ /* 0x000fe20000000018 */
[----:B------:R-:W0:Y:S01]  /*0970*/  LDCU.64 UR6, c[0x0][0x398] ;  /* 0x00007300ff0677ac */ /* 0x000e220008000a00 */
[----:B------:R-:W1:Y:S02]  /*0980*/  LDC.64 R10, c[0x0][0x398] ;  /* 0x0000e600ff0a7b82 */ /* 0x000e640000000a00 */
[----:B------:R-:W-:Y:S01]  /*0990*/  DFMA R6, R6, 1.125, R14 ;  /* 0x3ff200000606782b */ /* 0x000fe2000000000e */
[----:B------:R-:W2:Y:S01]  /*09a0*/  LDG.E.64.CONSTANT R20, desc[UR4][R20.64] ;  /* 0x0000000414147981 */ /* 0x000ea2000c1e9b00 */
[----:B------:R-:W-:-:S02]  /*09b0*/  DMUL R16, R16, 0.0625 ;  /* 0x3fb0000010107828 */ /* 0x000fc40000000000 */
[----:B---3--:R-:W-:-:S04]  /*09c0*/  DADD R14, R8, R18 ;  /* 0x00000000080e7229 */ /* 0x008fc80000000012 */
[----:B------:R-:W-:Y:S02]  /*09d0*/  DADD R6, R6, R24 ;  /* 0x0000000006067229 */ /* 0x000fe40000000018 */
[----:B----4-:R-:W-:Y:S02]  /*09e0*/  DADD R24, R8, R22 ;  /* 0x0000000008187229 */ /* 0x010fe40000000016 */
[----:B------:R-:W-:Y:S01]  /*09f0*/  DFMA R8, R14, 0.5625, -R16 ;  /* 0x3fe200000e08782b */ /* 0x000fe20000000810 */
[----:B------:R-:W-:Y:S01]  /*0a00*/  LOP3.LUT R15, RZ, R3, RZ, 0x33, !PT ;  /* 0x00000003ff0f7212 */ /* 0x000fe200078e33ff */
[----:B-----5:R-:W-:-:S03]  /*0a10*/  DADD R16, R18, R12 ;  /* 0x0000000012107229 */ /* 0x020fc6000000000c */
[----:B------:R-:W-:Y:S01]  /*0a20*/  IADD3 R27, PT, PT, R0, R15, RZ ;  /* 0x0000000f001b7210 */ /* 0x000fe20007ffe0ff */
[----:B------:R-:W-:Y:S02]  /*0a30*/  DMUL R24, R24, 0.0625 ;  /* 0x3fb0000018187828 */ /* 0x000fe40000000000 */
[----:B------:R-:W-:Y:S02]  /*0a40*/  DADD R18, R4, R18 ;  /* 0x0000000004127229 */ /* 0x000fe40000000012 */
[----:B-1----:R-:W-:Y:S01]  /*0a50*/  IMAD.WIDE R10, R27, 0x8, R10 ;  /* 0x000000081b0a7825 */ /* 0x002fe200078e020a */
[----:B------:R-:W-:Y:S02]  /*0a60*/  DMUL R16, R16, 0.0625 ;  /* 0x3fb0000010107828 */ /* 0x000fe40000000000 */
[----:B------:R-:W-:Y:S01]  /*0a70*/  DADD R14, R4, R22 ;  /* 0x00000000040e7229 */ /* 0x000fe20000000016 */
[----:B------:R-:W-:Y:S02]  /*0a80*/  IMAD.WIDE R28, R3, 0x8, R10 ;  /* 0x00000008031c7825 */ /* 0x000fe400078e020a */
[----:B------:R-:W-:-:S02]  /*0a90*/  DFMA R18, R18, 0.5625, -R24 ;  /* 0x3fe200001212782b */ /* 0x000fc40000000818 */
[----:B------:R-:W-:Y:S01]  /*0aa0*/  DADD R12, R22, R12 ;  /* 0x00000000160c7229 */ /* 0x000fe2000000000c */
[----:B------:R-:W3:Y:S02]  /*0ab0*/  LDG.E.64.CONSTANT R24, desc[UR4][R10.64] ;  /* 0x000000040a187981 */ /* 0x000ee4000c1e9b00 */
[----:B------:R-:W-:Y:S02]  /*0ac0*/  DFMA R14, R14, 0.5625, -R16 ;  /* 0x3fe200000e0e782b */ /* 0x000fe40000000810 */
[----:B------:R-:W3:Y:S04]  /*0ad0*/  LDG.E.64.CONSTANT R16, desc[UR4][R10.64+0x8] ;  /* 0x000008040a107981 */ /* 0x000ee8000c1e9b00 */
[----:B------:R-:W4:Y:S04]  /*0ae0*/  LDG.E.64.CONSTANT R26, desc[UR4][R28.64] ;  /* 0x000000041c1a7981 */ /* 0x000f28000c1e9b00 */
[----:B------:R-:W4:Y:S01]  /*0af0*/  LDG.E.64.CONSTANT R22, desc[UR4][R28.64+0x8] ;  /* 0x000008041c167981 */ /* 0x000f22000c1e9b00 */
[----:B------:R-:W-:-:S03]  /*0b00*/  SHF.R.S32.HI R2, RZ, 0x1f, R3 ;  /* 0x0000001fff027819 */ /* 0x000fc60000011403 */
[----:B------:R-:W5:Y:S01]  /*0b10*/  LDG.E.64.CONSTANT R10, desc[UR4][R10.64+0x10] ;  /* 0x000010040a0a7981 */ /* 0x000f62000c1e9b00 */
[----:B---3--:R-:W-:-:S03]  /*0b20*/  DADD R16, R24, R16 ;  /* 0x0000000018107229 */ /* 0x008fc60000000010 */
[----:B------:R-:W3:Y:S01]  /*0b30*/  LDG.E.64.CONSTANT R24, desc[UR4][R28.64+-0x8] ;  /* 0xfffff8041c187981 */ /* 0x000ee2000c1e9b00 */
[----:B----4-:R-:W-:-:S03]  /*0b40*/  DADD R26, R26, R22 ;  /* 0x000000001a1a7229 */ /* 0x010fc60000000016 */
[----:B------:R1:W3:Y:S02]  /*0b50*/  LDG.E.64.CONSTANT R22, desc[UR4][R28.64+0x10] ;  /* 0x000010041c167981 */ /* 0x0002e4000c1e9b00 */
[----:B-1----:R-:W-:Y:S01]  /*0b60*/  IMAD.WIDE R28, R3, 0x8, R28 ;  /* 0x00000008031c7825 */ /* 0x002fe200078e021c */
[----:B---3--:R-:W-:-:S04]  /*0b70*/  DADD R22, R24, R22 ;  /* 0x0000000018167229 */ /* 0x008fc80000000016 */
[----:B------:R-:W3:Y:S04]  /*0b80*/  LDG.E.64.CONSTANT R24, desc[UR4][R28.64] ;  /* 0x000000041c187981 */ /* 0x000ee8000c1e9b00 */
[----:B------:R-:W-:-:S08]  /*0b90*/  DMUL R22, R22, 0.0625 ;  /* 0x3fb0000016167828 */ /* 0x000fd00000000000 */
[----:B------:R-:W-:Y:S02]  /*0ba0*/  DFMA R26, R26, 0.5625, -R22 ;  /* 0x3fe200001a1a782b */ /* 0x000fe40000000816 */
[----:B------:R-:W3:Y:S06]  /*0bb0*/  LDG.E.64.CONSTANT R22, desc[UR4][R28.64+0x8] ;  /* 0x000008041c167981 */ /* 0x000eec000c1e9b00 */
[----:B------:R-:W-:Y:S02]  /*0bc0*/  DMUL R18, R26, R18 ;  /* 0x000000121a127228 */ /* 0x000fe40000000000 */
[----:B------:R-:W4:Y:S01]  /*0bd0*/  LDG.E.64.CONSTANT R26, desc[UR4][R28.64+0x10] ;  /* 0x000010041c1a7981 */ /* 0x000f22000c1e9b00 */
[----:B---3--:R-:W-:-:S03]  /*0be0*/  DADD R24, R24, R22 ;  /* 0x0000000018187229 */ /* 0x008fc60000000016 */
[----:B------:R-:W4:Y:S01]  /*0bf0*/  LDG.E.64.CONSTANT R22, desc[UR4][R28.64+-0x8] ;  /* 0xfffff8041c167981 */ /* 0x000f22000c1e9b00 */
[----:B--2---:R-:W-:Y:S02]  /*0c00*/  DADD R20, R4, R20 ;  /* 0x0000000004147229 */ /* 0x004fe40000000014 */
[----:B----4-:R-:W-:Y:S01]  /*0c10*/  DADD R26, R22, R26 ;  /* 0x00000000161a7229 */ /* 0x010fe2000000001a */
[----:B------:R-:W-:-:S05]  /*0c20*/  IMAD.WIDE R22, R3, 0x8, R28 ;  /* 0x0000000803167825 */ /* 0x000fca00078e021c */
[----:B------:R-:W2:Y:S02]  /*0c30*/  LDG.E.64.CONSTANT R28, desc[UR4][R22.64+0x10] ;  /* 0x00001004161c7981 */ /* 0x000ea4000c1e9b00 */
[----:B------:R-:W-:Y:S01]  /*0c40*/  DMUL R26, R26, 0.0625 ;  /* 0x3fb000001a1a7828 */ /* 0x000fe20000000000 */
[----:B------:R-:W-:Y:S01]  /*0c50*/  IADD3 R3, P0, PT, R0, -R3, RZ ;  /* 0x8000000300037210 */ /* 0x000fe20007f1e0ff */
[----:B------:R-:W3:Y:S06]  /*0c60*/  LDG.E.64.CONSTANT R4, desc[UR4][R22.64] ;  /* 0x0000000416047981 */ /* 0x000eec000c1e9b00 */
[----:B------:R-:W-:-:S02]  /*0c70*/  DFMA R24, R24, 0.5625, -R26 ;  /* 0x3fe200001818782b */ /* 0x000fc4000000081a */
[----:B------:R-:W2:Y:S06]  /*0c80*/  LDG.E.64.CONSTANT R26, desc[UR4][R22.64+-0x8] ;  /* 0xfffff804161a7981 */ /* 0x000eac000c1e9b00 */
[----:B------:R-:W-:Y:S01]  /*0c90*/  DFMA R14, R24, R14, -R18 ;  /* 0x0000000e180e722b */ /* 0x000fe20000000812 */
[----:B------:R-:W-:Y:S01]  /*0ca0*/  SHF.R.S32.HI R19, RZ, 0x1f, R0 ;  /* 0x0000001fff137819 */ /* 0x000fe20000011400 */
[----:B------:R-:W1:Y:S03]  /*0cb0*/  LDC.64 R24, c[0x0][0x380] ;  /* 0x0000e000ff187b82 */ /* 0x000e660000000a00 */
[----:B------:R-:W-:-:S02]  /*0cc0*/  IADD3.X R18, PT, PT, R19, ~R2, RZ, P0, !PT ;  /* 0x8000000213127210 */ /* 0x000fc400007fe4ff */
[----:B0-----:R-:W-:-:S04]  /*0cd0*/  LEA R2, P0, R3, UR6, 0x3 ;  /* 0x0000000603027c11 */ /* 0x001fc8000f8018ff */
[----:B------:R-:W-:Y:S02]  /*0ce0*/  LEA.HI.X R3, R3, UR7, R18, 0x3, P0 ;  /* 0x0000000703037c11 */ /* 0x000fe400080f1c12 */
[----:B------:R-:W3:Y:S04]  /*0cf0*/  LDG.E.64.CONSTANT R18, desc[UR4][R22.64+0x8] ;  /* 0x0000080416127981 */ /* 0x000ee8000c1e9b00 */
[----:B------:R-:W5:Y:S01]  /*0d00*/  LDG.E.64.CONSTANT R2, desc[UR4][R2.64+-0x10] ;  /* 0xfffff00402027981 */ /* 0x000f62000c1e9b00 */
[----:B-1----:R-:W-:Y:S01]  /*0d10*/  IMAD.WIDE R24, R0, 0x8, R24 ;  /* 0x0000000800187825 */ /* 0x002fe200078e0218 */
[----:B------:R-:W-:-:S08]  /*0d20*/  DMUL R20, R20, 0.0625 ;  /* 0x3fb0000014147828 */ /* 0x000fd00000000000 */
[----:B------:R-:W-:Y:S02]  /*0d30*/  DFMA R12, R12, 0.5625, -R20 ;  /* 0x3fe200000c0c782b */ /* 0x000fe40000000814 */
[----:B--2---:R-:W-:Y:S01]  /*0d40*/  DADD R26, R26, R28 ;  /* 0x000000001a1a7229 */ /* 0x004fe2000000001c */
[----:B------:R-:W2:Y:S07]  /*0d50*/  LDG.E.64 R28, desc[UR4][R24.64] ;  /* 0x00000004181c7981 */ /* 0x000eae000c1e1b00 */
[----:B------:R-:W-:-:S02]  /*0d60*/  DMUL R26, R26, 0.0625 ;  /* 0x3fb000001a1a7828 */ /* 0x000fc40000000000 */
[----:B---3--:R-:W-:Y:S02]  /*0d70*/  DADD R4, R4, R18 ;  /* 0x0000000004047229 */ /* 0x008fe40000000012 */
[----:B-----5:R-:W-:-:S06]  /*0d80*/  DADD R2, R2, R10 ;  /* 0x0000000002027229 */ /* 0x020fcc000000000a */
[----:B------:R-:W-:Y:S02]  /*0d90*/  DFMA R4, R4, 0.5625, -R26 ;  /* 0x3fe200000404782b */ /* 0x000fe4000000081a */
[----:B------:R-:W-:-:S06]  /*0da0*/  DMUL R2, R2, 0.0625 ;  /* 0x3fb0000002027828 */ /* 0x000fcc0000000000 */
[----:B------:R-:W-:Y:S02]  /*0db0*/  DMUL R4, R4, R12 ;  /* 0x0000000c04047228 */ /* 0x000fe40000000000 */
[----:B------:R-:W-:-:S08]  /*0dc0*/  DFMA R2, R16, 0.5625, -R2 ;  /* 0x3fe200001002782b */ /* 0x000fd00000000802 */
[----:B------:R-:W-:-:S08]  /*0dd0*/  DFMA R2, R2, R8, -R4 ;  /* 0x000000080202722b */ /* 0x000fd00000000804 */
[----:B------:R-:W-:-:S08]  /*0de0*/  DMUL R2, R2, UR8 ;  /* 0x0000000802027c28 */ /* 0x000fd00008000000 */
[----:B------:R-:W-:-:S08]  /*0df0*/  DFMA R2, R14, 1.125, R2 ;  /* 0x3ff200000e02782b */ /* 0x000fd00000000002 */
[----:B------:R-:W-:-:S08]  /*0e00*/  DADD R2, R6, R2 ;  /* 0x0000000006027229 */ /* 0x000fd00000000002 */
[----:B--2---:R-:W-:-:S07]  /*0e10*/  DADD R2, R2, R28 ;  /* 0x0000000002027229 */ /* 0x004fce000000001c */
[----:B------:R-:W-:Y:S01]  /*0e20*/  STG.E.64 desc[UR4][R24.64], R2 ;  /* 0x0000000218007986 */ /* 0x000fe2000c101b04 */
[----:B------:R-:W-:Y:S05]  /*0e30*/  EXIT ;  /* 0x000000000000794d */ /* 0x000fea0003800000 */
.L_x_6:
        /* <DEDUP_REMOVED lines=12> */
.L_x_8:


//--------------------- .nv.shared._Z14advec_gpu_smemPdPKdS1_S1_iiiiiiiii --------------------------
	.section	.nv.shared._Z14advec_gpu_smemPdPKdS1_S1_iiiiiiiii,"aw",@nobits
	.sectionflags	@""
	.align	16
	.zero		1024


//--------------------- .nv.shared.reserved.0     --------------------------
	.section	.nv.shared.reserved.0,"aw",@nobits
	.weak		__nv_reservedSMEM_offset_0_alias
	.size		__nv_reservedSMEM_offset_0_alias, 0, 64
	.other		__nv_reservedSMEM_offset_0_alias,@"STO_CUDA_RESERVED_SHARED STV_DEFAULT"
__nv_reservedSMEM_offset_0_alias:
	.zero		0
	.zero		64


//--------------------- .nv.shared._Z9advec_gpuPdPKdS1_S1_iiiiiiii --------------------------
	.section	.nv.shared._Z9advec_gpuPdPKdS1_S1_iiiiiiii,"aw",@nobits
	.sectionflags	@""
	.align	16
	.zero		1024


//--------------------- .nv.constant0._Z14advec_gpu_smemPdPKdS1_S1_iiiiiiiii --------------------------
	.section	.nv.constant0._Z14advec_gpu_smemPdPKdS1_S1_iiiiiiiii,"a",@progbits
	.sectionflags	@""
	.align	4
.nv.constant0._Z14advec_gpu_smemPdPKdS1_S1_iiiiiiiii:
	.zero		964


//--------------------- .nv.constant0._Z9advec_gpuPdPKdS1_S1_iiiiiiii --------------------------
	.section	.nv.constant0._Z9advec_gpuPdPKdS1_S1_iiiiiiii,"a",@progbits
	.sectionflags	@""
	.align	4
.nv.constant0._Z9advec_gpuPdPKdS1_S1_iiiiiiii:
	.zero		960


//--------------------- SYMBOLS --------------------------

	.type		.nv.reservedSmem.offset0,@object
	.size		.nv.reservedSmem.offset0,0x4
	.type		.nv.reservedSmem.cap,@object
	.size		.nv.reservedSmem.cap,0x4
